//
// Generated by NVIDIA NVVM Compiler
//
// Compiler Build ID: CL-36424714
// Cuda compilation tools, release 13.0, V13.0.88
// Based on NVVM 20.0.0
//

.version 9.0
.target sm_100
.address_size 64

	// .globl	_Z9mask_initPi
.extern .func  (.param .b64 func_retval0) malloc
(
	.param .b64 malloc_param_0
)
;
.extern .func free
(
	.param .b64 free_param_0
)
;
.func  (.param .align 16 .b8 func_retval0[16]) __internal_trig_reduction_slowpathd
(
	.param .b64 __internal_trig_reduction_slowpathd_param_0
)
;
.func  (.param .b64 func_retval0) __internal_accurate_pow
(
	.param .b64 __internal_accurate_pow_param_0
)
;
.extern .shared .align 16 .b8 dynamic_shared_data_1[];
.extern .shared .align 16 .b8 dynamic_shared_data[];
.extern .shared .align 16 .b8 shared_data[];
.global .align 8 .b8 __cudart_i2opi_d[144] = {8, 93, 141, 31, 177, 95, 251, 107, 234, 146, 82, 138, 247, 57, 7, 61, 123, 241, 229, 235, 199, 186, 39, 117, 45, 234, 95, 158, 102, 63, 70, 79, 183, 9, 203, 39, 207, 126, 54, 109, 31, 109, 10, 90, 139, 17, 47, 239, 15, 152, 5, 222, 255, 151, 248, 31, 59, 40, 249, 189, 139, 95, 132, 156, 244, 57, 83, 131, 57, 214, 145, 57, 65, 126, 95, 180, 38, 112, 156, 233, 132, 68, 187, 46, 245, 53, 130, 232, 62, 167, 41, 177, 28, 235, 29, 254, 28, 146, 209, 9, 234, 46, 73, 6, 224, 210, 77, 66, 58, 110, 36, 183, 97, 197, 187, 222, 171, 99, 81, 254, 65, 144, 67, 60, 153, 149, 98, 219, 192, 221, 52, 245, 209, 87, 39, 252, 41, 21, 68, 78, 110, 131, 249, 162};
.global .align 16 .b8 __cudart_sin_cos_coeffs[128] = {70, 210, 176, 44, 241, 229, 90, 190, 146, 227, 172, 105, 227, 29, 199, 62, 161, 98, 219, 25, 160, 1, 42, 191, 24, 8, 17, 17, 17, 17, 129, 63, 84, 85, 85, 85, 85, 85, 197, 191, 0, 0, 0, 0, 0, 0, 0, 0, 0, 0, 0, 0, 0, 0, 0, 0, 100, 129, 253, 32, 131, 255, 168, 189, 40, 133, 239, 193, 167, 238, 33, 62, 217, 230, 6, 142, 79, 126, 146, 190, 233, 188, 221, 25, 160, 1, 250, 62, 71, 93, 193, 22, 108, 193, 86, 191, 81, 85, 85, 85, 85, 85, 165, 63, 0, 0, 0, 0, 0, 0, 224, 191, 0, 0, 0, 0, 0, 0, 240, 63};

.visible .entry _Z9mask_initPi(
	.param .u64 .ptr .align 1 _Z9mask_initPi_param_0
)
{
	.reg .b32 	%r<6>;
	.reg .b64 	%rd<5>;

	ld.param.u64 	%rd1, [_Z9mask_initPi_param_0];
	cvta.to.global.u64 	%rd2, %rd1;
	mov.u32 	%r1, %ctaid.x;
	mov.u32 	%r2, %ntid.x;
	mov.u32 	%r3, %tid.x;
	mad.lo.s32 	%r4, %r1, %r2, %r3;
	mul.wide.s32 	%rd3, %r4, 4;
	add.s64 	%rd4, %rd2, %rd3;
	mov.b32 	%r5, 0;
	st.global.u32 	[%rd4], %r5;
	ret;

}
	// .globl	_Z17known_status_initPiS_
.visible .entry _Z17known_status_initPiS_(
	.param .u64 .ptr .align 1 _Z17known_status_initPiS__param_0,
	.param .u64 .ptr .align 1 _Z17known_status_initPiS__param_1
)
{
	.reg .pred 	%p<2>;
	.reg .b32 	%r<8>;
	.reg .b64 	%rd<8>;

	ld.param.u64 	%rd1, [_Z17known_status_initPiS__param_0];
	ld.param.u64 	%rd2, [_Z17known_status_initPiS__param_1];
	cvta.to.global.u64 	%rd3, %rd2;
	cvta.to.global.u64 	%rd4, %rd1;
	mov.u32 	%r1, %ctaid.x;
	mov.u32 	%r2, %ntid.x;
	mov.u32 	%r3, %tid.x;
	mad.lo.s32 	%r4, %r1, %r2, %r3;
	mul.wide.s32 	%rd5, %r4, 4;
	add.s64 	%rd6, %rd4, %rd5;
	mov.b32 	%r5, 0;
	st.global.u32 	[%rd6], %r5;
	add.s64 	%rd7, %rd3, %rd5;
	ld.global.u32 	%r6, [%rd7];
	setp.eq.s32 	%p1, %r6, 2;
	selp.u32 	%r7, 1, 0, %p1;
	st.global.u32 	[%rd6], %r7;
	ret;

}
	// .globl	_Z3sumPiS_
.visible .entry _Z3sumPiS_(
	.param .u64 .ptr .align 1 _Z3sumPiS__param_0,
	.param .u64 .ptr .align 1 _Z3sumPiS__param_1
)
{
	.reg .b32 	%r<8>;
	.reg .b64 	%rd<8>;

	ld.param.u64 	%rd1, [_Z3sumPiS__param_0];
	ld.param.u64 	%rd2, [_Z3sumPiS__param_1];
	cvta.to.global.u64 	%rd3, %rd1;
	cvta.to.global.u64 	%rd4, %rd2;
	mov.u32 	%r1, %ctaid.x;
	mov.u32 	%r2, %ntid.x;
	mov.u32 	%r3, %tid.x;
	mad.lo.s32 	%r4, %r1, %r2, %r3;
	mul.wide.s32 	%rd5, %r4, 4;
	add.s64 	%rd6, %rd4, %rd5;
	ld.global.u32 	%r5, [%rd6];
	add.s64 	%rd7, %rd3, %rd5;
	ld.global.u32 	%r6, [%rd7];
	add.s32 	%r7, %r6, %r5;
	st.global.u32 	[%rd7], %r7;
	ret;

}
	// .globl	_Z12reduce_min_1PdPiS_
.visible .entry _Z12reduce_min_1PdPiS_(
	.param .u64 .ptr .align 1 _Z12reduce_min_1PdPiS__param_0,
	.param .u64 .ptr .align 1 _Z12reduce_min_1PdPiS__param_1,
	.param .u64 .ptr .align 1 _Z12reduce_min_1PdPiS__param_2
)
{
	.reg .pred 	%p<7>;
	.reg .b32 	%r<14>;
	.reg .b64 	%rd<13>;
	.reg .b64 	%fd<9>;

	ld.param.u64 	%rd1, [_Z12reduce_min_1PdPiS__param_0];
	ld.param.u64 	%rd3, [_Z12reduce_min_1PdPiS__param_1];
	ld.param.u64 	%rd2, [_Z12reduce_min_1PdPiS__param_2];
	cvta.to.global.u64 	%rd4, %rd3;
	mov.u32 	%r1, %tid.x;
	mov.u32 	%r2, %ctaid.x;
	mov.u32 	%r13, %ntid.x;
	mad.lo.s32 	%r4, %r2, %r13, %r1;
	mul.wide.s32 	%rd5, %r4, 4;
	add.s64 	%rd6, %rd4, %rd5;
	ld.global.u32 	%r8, [%rd6];
	setp.ne.s32 	%p1, %r8, 1;
	mov.f64 	%fd8, 0d40F86A0000000000;
	@%p1 bra 	$L__BB3_2;
	cvta.to.global.u64 	%rd7, %rd1;
	mul.wide.s32 	%rd8, %r4, 8;
	add.s64 	%rd9, %rd7, %rd8;
	ld.global.f64 	%fd8, [%rd9];
$L__BB3_2:
	shl.b32 	%r9, %r1, 3;
	mov.u32 	%r10, dynamic_shared_data_1;
	add.s32 	%r5, %r10, %r9;
	st.shared.f64 	[%r5], %fd8;
	bar.sync 	0;
	setp.lt.u32 	%p2, %r13, 2;
	@%p2 bra 	$L__BB3_6;
$L__BB3_3:
	shr.u32 	%r7, %r13, 1;
	setp.ge.u32 	%p3, %r1, %r7;
	@%p3 bra 	$L__BB3_5;
	ld.shared.f64 	%fd4, [%r5];
	shl.b32 	%r11, %r7, 3;
	add.s32 	%r12, %r5, %r11;
	ld.shared.f64 	%fd5, [%r12];
	setp.lt.f64 	%p4, %fd4, %fd5;
	selp.f64 	%fd6, %fd4, %fd5, %p4;
	st.shared.f64 	[%r5], %fd6;
$L__BB3_5:
	bar.sync 	0;
	setp.gt.u32 	%p5, %r13, 3;
	mov.u32 	%r13, %r7;
	@%p5 bra 	$L__BB3_3;
$L__BB3_6:
	setp.ne.s32 	%p6, %r1, 0;
	@%p6 bra 	$L__BB3_8;
	ld.shared.f64 	%fd7, [dynamic_shared_data_1];
	cvta.to.global.u64 	%rd10, %rd2;
	mul.wide.u32 	%rd11, %r2, 8;
	add.s64 	%rd12, %rd10, %rd11;
	st.global.f64 	[%rd12], %fd7;
$L__BB3_8:
	ret;

}
	// .globl	_Z12reduce_min_2PdS_
.visible .entry _Z12reduce_min_2PdS_(
	.param .u64 .ptr .align 1 _Z12reduce_min_2PdS__param_0,
	.param .u64 .ptr .align 1 _Z12reduce_min_2PdS__param_1
)
{
	.reg .pred 	%p<6>;
	.reg .b32 	%r<13>;
	.reg .b64 	%rd<9>;
	.reg .b64 	%fd<6>;

	ld.param.u64 	%rd2, [_Z12reduce_min_2PdS__param_0];
	ld.param.u64 	%rd1, [_Z12reduce_min_2PdS__param_1];
	cvta.to.global.u64 	%rd3, %rd2;
	mov.u32 	%r1, %tid.x;
	mov.u32 	%r2, %ctaid.x;
	mov.u32 	%r12, %ntid.x;
	mad.lo.s32 	%r7, %r2, %r12, %r1;
	mul.wide.s32 	%rd4, %r7, 8;
	add.s64 	%rd5, %rd3, %rd4;
	ld.global.f64 	%fd1, [%rd5];
	shl.b32 	%r8, %r1, 3;
	mov.u32 	%r9, dynamic_shared_data;
	add.s32 	%r4, %r9, %r8;
	st.shared.f64 	[%r4], %fd1;
	bar.sync 	0;
	setp.lt.u32 	%p1, %r12, 2;
	@%p1 bra 	$L__BB4_4;
$L__BB4_1:
	shr.u32 	%r6, %r12, 1;
	setp.ge.u32 	%p2, %r1, %r6;
	@%p2 bra 	$L__BB4_3;
	ld.shared.f64 	%fd2, [%r4];
	shl.b32 	%r10, %r6, 3;
	add.s32 	%r11, %r4, %r10;
	ld.shared.f64 	%fd3, [%r11];
	setp.lt.f64 	%p3, %fd2, %fd3;
	selp.f64 	%fd4, %fd2, %fd3, %p3;
	st.shared.f64 	[%r4], %fd4;
$L__BB4_3:
	bar.sync 	0;
	setp.gt.u32 	%p4, %r12, 3;
	mov.u32 	%r12, %r6;
	@%p4 bra 	$L__BB4_1;
$L__BB4_4:
	setp.ne.s32 	%p5, %r1, 0;
	@%p5 bra 	$L__BB4_6;
	ld.shared.f64 	%fd5, [dynamic_shared_data];
	cvta.to.global.u64 	%rd6, %rd1;
	mul.wide.u32 	%rd7, %r2, 8;
	add.s64 	%rd8, %rd6, %rd7;
	st.global.f64 	[%rd8], %fd5;
$L__BB4_6:
	ret;

}
	// .globl	_Z10reduce_sumPiS_
.visible .entry _Z10reduce_sumPiS_(
	.param .u64 .ptr .align 1 _Z10reduce_sumPiS__param_0,
	.param .u64 .ptr .align 1 _Z10reduce_sumPiS__param_1
)
{
	.reg .pred 	%p<5>;
	.reg .b32 	%r<18>;
	.reg .b64 	%rd<9>;

	ld.param.u64 	%rd2, [_Z10reduce_sumPiS__param_0];
	ld.param.u64 	%rd1, [_Z10reduce_sumPiS__param_1];
	cvta.to.global.u64 	%rd3, %rd2;
	mov.u32 	%r1, %tid.x;
	mov.u32 	%r2, %ctaid.x;
	mov.u32 	%r17, %ntid.x;
	mad.lo.s32 	%r7, %r2, %r17, %r1;
	mul.wide.s32 	%rd4, %r7, 4;
	add.s64 	%rd5, %rd3, %rd4;
	ld.global.u32 	%r8, [%rd5];
	shl.b32 	%r9, %r1, 2;
	mov.u32 	%r10, shared_data;
	add.s32 	%r4, %r10, %r9;
	st.shared.u32 	[%r4], %r8;
	bar.sync 	0;
	setp.lt.u32 	%p1, %r17, 2;
	@%p1 bra 	$L__BB5_4;
$L__BB5_1:
	shr.u32 	%r6, %r17, 1;
	setp.ge.u32 	%p2, %r1, %r6;
	@%p2 bra 	$L__BB5_3;
	shl.b32 	%r11, %r6, 2;
	add.s32 	%r12, %r4, %r11;
	ld.shared.u32 	%r13, [%r12];
	ld.shared.u32 	%r14, [%r4];
	add.s32 	%r15, %r14, %r13;
	st.shared.u32 	[%r4], %r15;
$L__BB5_3:
	bar.sync 	0;
	setp.gt.u32 	%p3, %r17, 3;
	mov.u32 	%r17, %r6;
	@%p3 bra 	$L__BB5_1;
$L__BB5_4:
	setp.ne.s32 	%p4, %r1, 0;
	@%p4 bra 	$L__BB5_6;
	ld.shared.u32 	%r16, [shared_data];
	cvta.to.global.u64 	%rd6, %rd1;
	mul.wide.u32 	%rd7, %r2, 4;
	add.s64 	%rd8, %rd6, %rd7;
	st.global.u32 	[%rd8], %r16;
$L__BB5_6:
	ret;

}
	// .globl	_Z68known_status_init_and_remove_known_and_sum_and_new_indices_mask_initPiS_S_S_
.visible .entry _Z68known_status_init_and_remove_known_and_sum_and_new_indices_mask_initPiS_S_S_(
	.param .u64 .ptr .align 1 _Z68known_status_init_and_remove_known_and_sum_and_new_indices_mask_initPiS_S_S__param_0,
	.param .u64 .ptr .align 1 _Z68known_status_init_and_remove_known_and_sum_and_new_indices_mask_initPiS_S_S__param_1,
	.param .u64 .ptr .align 1 _Z68known_status_init_and_remove_known_and_sum_and_new_indices_mask_initPiS_S_S__param_2,
	.param .u64 .ptr .align 1 _Z68known_status_init_and_remove_known_and_sum_and_new_indices_mask_initPiS_S_S__param_3
)
{
	.reg .pred 	%p<3>;
	.reg .b32 	%r<15>;
	.reg .b64 	%rd<15>;

	ld.param.u64 	%rd3, [_Z68known_status_init_and_remove_known_and_sum_and_new_indices_mask_initPiS_S_S__param_0];
	ld.param.u64 	%rd4, [_Z68known_status_init_and_remove_known_and_sum_and_new_indices_mask_initPiS_S_S__param_1];
	ld.param.u64 	%rd5, [_Z68known_status_init_and_remove_known_and_sum_and_new_indices_mask_initPiS_S_S__param_2];
	ld.param.u64 	%rd2, [_Z68known_status_init_and_remove_known_and_sum_and_new_indices_mask_initPiS_S_S__param_3];
	cvta.to.global.u64 	%rd6, %rd4;
	cvta.to.global.u64 	%rd7, %rd5;
	cvta.to.global.u64 	%rd8, %rd3;
	mov.u32 	%r5, %ctaid.x;
	mov.u32 	%r6, %ntid.x;
	mov.u32 	%r7, %tid.x;
	mad.lo.s32 	%r1, %r5, %r6, %r7;
	mul.wide.s32 	%rd9, %r1, 4;
	add.s64 	%rd10, %rd8, %rd9;
	mov.b32 	%r8, 0;
	st.global.u32 	[%rd10], %r8;
	add.s64 	%rd11, %rd7, %rd9;
	ld.global.u32 	%r9, [%rd11];
	setp.eq.s32 	%p1, %r9, 2;
	add.s64 	%rd1, %rd6, %rd9;
	@%p1 bra 	$L__BB6_2;
	ld.global.u32 	%r14, [%rd1];
	bra.uni 	$L__BB6_4;
$L__BB6_2:
	ld.global.u32 	%r14, [%rd1];
	setp.ne.s32 	%p2, %r14, 1;
	@%p2 bra 	$L__BB6_4;
	mov.b32 	%r14, 0;
	st.global.u32 	[%rd1], %r14;
$L__BB6_4:
	cvta.to.global.u64 	%rd12, %rd2;
	add.s64 	%rd14, %rd12, %rd9;
	ld.global.u32 	%r11, [%rd14];
	add.s32 	%r12, %r14, %r11;
	st.global.u32 	[%rd1], %r12;
	mov.b32 	%r13, 0;
	st.global.u32 	[%rd14], %r13;
	ret;

}
	// .globl	_Z27masks_and_known_status_initPiS_S_S_
.visible .entry _Z27masks_and_known_status_initPiS_S_S_(
	.param .u64 .ptr .align 1 _Z27masks_and_known_status_initPiS_S_S__param_0,
	.param .u64 .ptr .align 1 _Z27masks_and_known_status_initPiS_S_S__param_1,
	.param .u64 .ptr .align 1 _Z27masks_and_known_status_initPiS_S_S__param_2,
	.param .u64 .ptr .align 1 _Z27masks_and_known_status_initPiS_S_S__param_3
)
{
	.reg .pred 	%p<2>;
	.reg .b32 	%r<8>;
	.reg .b64 	%rd<14>;

	ld.param.u64 	%rd1, [_Z27masks_and_known_status_initPiS_S_S__param_0];
	ld.param.u64 	%rd2, [_Z27masks_and_known_status_initPiS_S_S__param_1];
	ld.param.u64 	%rd3, [_Z27masks_and_known_status_initPiS_S_S__param_2];
	ld.param.u64 	%rd4, [_Z27masks_and_known_status_initPiS_S_S__param_3];
	cvta.to.global.u64 	%rd5, %rd4;
	cvta.to.global.u64 	%rd6, %rd3;
	cvta.to.global.u64 	%rd7, %rd2;
	cvta.to.global.u64 	%rd8, %rd1;
	mov.u32 	%r1, %ctaid.x;
	mov.u32 	%r2, %ntid.x;
	mov.u32 	%r3, %tid.x;
	mad.lo.s32 	%r4, %r1, %r2, %r3;
	mul.wide.s32 	%rd9, %r4, 4;
	add.s64 	%rd10, %rd8, %rd9;
	mov.b32 	%r5, 0;
	st.global.u32 	[%rd10], %r5;
	add.s64 	%rd11, %rd7, %rd9;
	st.global.u32 	[%rd11], %r5;
	add.s64 	%rd12, %rd6, %rd9;
	st.global.u32 	[%rd12], %r5;
	add.s64 	%rd13, %rd5, %rd9;
	ld.global.u32 	%r6, [%rd13];
	setp.eq.s32 	%p1, %r6, 2;
	selp.u32 	%r7, 1, 0, %p1;
	st.global.u32 	[%rd12], %r7;
	ret;

}
	// .globl	_Z28update_status_with_criterionPdPiS0_S_
.visible .entry _Z28update_status_with_criterionPdPiS0_S_(
	.param .u64 .ptr .align 1 _Z28update_status_with_criterionPdPiS0_S__param_0,
	.param .u64 .ptr .align 1 _Z28update_status_with_criterionPdPiS0_S__param_1,
	.param .u64 .ptr .align 1 _Z28update_status_with_criterionPdPiS0_S__param_2,
	.param .u64 .ptr .align 1 _Z28update_status_with_criterionPdPiS0_S__param_3
)
{
	.reg .pred 	%p<2>;
	.reg .b32 	%r<7>;
	.reg .b64 	%rd<14>;
	.reg .b64 	%fd<4>;

	ld.param.u64 	%rd3, [_Z28update_status_with_criterionPdPiS0_S__param_0];
	ld.param.u64 	%rd1, [_Z28update_status_with_criterionPdPiS0_S__param_1];
	ld.param.u64 	%rd2, [_Z28update_status_with_criterionPdPiS0_S__param_2];
	ld.param.u64 	%rd4, [_Z28update_status_with_criterionPdPiS0_S__param_3];
	cvta.to.global.u64 	%rd5, %rd4;
	cvta.to.global.u64 	%rd6, %rd3;
	mov.u32 	%r2, %ctaid.x;
	mov.u32 	%r3, %ntid.x;
	mov.u32 	%r4, %tid.x;
	mad.lo.s32 	%r1, %r2, %r3, %r4;
	mul.wide.s32 	%rd7, %r1, 8;
	add.s64 	%rd8, %rd6, %rd7;
	ld.global.f64 	%fd1, [%rd8];
	ld.global.f64 	%fd2, [%rd5];
	add.f64 	%fd3, %fd2, 0d3F76A09E667F3BCC;
	setp.geu.f64 	%p1, %fd1, %fd3;
	@%p1 bra 	$L__BB8_2;
	cvta.to.global.u64 	%rd9, %rd1;
	cvta.to.global.u64 	%rd10, %rd2;
	mul.wide.s32 	%rd11, %r1, 4;
	add.s64 	%rd12, %rd9, %rd11;
	mov.b32 	%r5, 2;
	st.global.u32 	[%rd12], %r5;
	add.s64 	%rd13, %rd10, %rd11;
	mov.b32 	%r6, 1;
	st.global.u32 	[%rd13], %r6;
$L__BB8_2:
	ret;

}
	// .globl	_Z12remove_knownPiS_
.visible .entry _Z12remove_knownPiS_(
	.param .u64 .ptr .align 1 _Z12remove_knownPiS__param_0,
	.param .u64 .ptr .align 1 _Z12remove_knownPiS__param_1
)
{
	.reg .pred 	%p<3>;
	.reg .b32 	%r<8>;
	.reg .b64 	%rd<9>;

	ld.param.u64 	%rd2, [_Z12remove_knownPiS__param_0];
	ld.param.u64 	%rd3, [_Z12remove_knownPiS__param_1];
	cvta.to.global.u64 	%rd4, %rd3;
	mov.u32 	%r2, %ctaid.x;
	mov.u32 	%r3, %ntid.x;
	mov.u32 	%r4, %tid.x;
	mad.lo.s32 	%r1, %r2, %r3, %r4;
	mul.wide.s32 	%rd5, %r1, 4;
	add.s64 	%rd6, %rd4, %rd5;
	ld.global.u32 	%r5, [%rd6];
	setp.ne.s32 	%p1, %r5, 2;
	@%p1 bra 	$L__BB9_3;
	cvta.to.global.u64 	%rd7, %rd2;
	add.s64 	%rd1, %rd7, %rd5;
	ld.global.u32 	%r6, [%rd1];
	setp.ne.s32 	%p2, %r6, 1;
	@%p2 bra 	$L__BB9_3;
	mov.b32 	%r7, 0;
	st.global.u32 	[%rd1], %r7;
$L__BB9_3:
	ret;

}
	// .globl	_Z10self_labelPdPiS0_S0_
.visible .entry _Z10self_labelPdPiS0_S0_(
	.param .u64 .ptr .align 1 _Z10self_labelPdPiS0_S0__param_0,
	.param .u64 .ptr .align 1 _Z10self_labelPdPiS0_S0__param_1,
	.param .u64 .ptr .align 1 _Z10self_labelPdPiS0_S0__param_2,
	.param .u64 .ptr .align 1 _Z10self_labelPdPiS0_S0__param_3
)
{
	.reg .pred 	%p<203>;
	.reg .b32 	%r<268>;
	.reg .b64 	%rd<124>;
	.reg .b64 	%fd<423>;

	ld.param.u64 	%rd16, [_Z10self_labelPdPiS0_S0__param_0];
	ld.param.u64 	%rd19, [_Z10self_labelPdPiS0_S0__param_1];
	cvta.to.global.u64 	%rd1, %rd16;
	cvta.to.global.u64 	%rd2, %rd19;
	mov.f64 	%fd71, 0d3FE0000000000000;
	mov.f64 	%fd72, 0d4070000000000000;
	add.rz.f64 	%fd73, %fd72, %fd71;
	cvt.rzi.f64.f64 	%fd1, %fd73;
	cvt.rzi.s32.f64 	%r1, %fd1;
	mov.u32 	%r98, %ctaid.x;
	mov.u32 	%r99, %ntid.x;
	mov.u32 	%r100, %tid.x;
	mad.lo.s32 	%r2, %r98, %r99, %r100;
	div.s32 	%r3, %r2, %r1;
	mul.lo.s32 	%r101, %r3, %r1;
	sub.s32 	%r4, %r2, %r101;
	mul.wide.s32 	%rd20, %r2, 4;
	add.s64 	%rd3, %rd2, %rd20;
	ld.global.u32 	%r102, [%rd3];
	setp.eq.s32 	%p7, %r102, 2;
	@%p7 bra 	$L__BB10_123;
	add.s32 	%r5, %r4, 1;
	add.s32 	%r6, %r4, -1;
	add.s32 	%r7, %r3, 1;
	add.s32 	%r8, %r3, -1;
	{ // callseq 0, 0
	.param .b64 param0;
	st.param.b64 	[param0], 32;
	.param .b64 retval0;
	call.uni (retval0), 
	malloc, 
	(
	param0
	);
	ld.param.b64 	%rd21, [retval0];
	} // callseq 0
	setp.lt.s32 	%p8, %r3, 0;
	setp.lt.s32 	%p9, %r4, -1;
	mov.b32 	%r239, 0;
	or.pred  	%p10, %p8, %p9;
	@%p10 bra 	$L__BB10_4;
	cvt.rn.f64.u32 	%fd74, %r3;
	setp.leu.f64 	%p11, %fd1, %fd74;
	cvt.rn.f64.u32 	%fd75, %r5;
	setp.leu.f64 	%p12, %fd1, %fd75;
	or.pred  	%p13, %p11, %p12;
	@%p13 bra 	$L__BB10_4;
	st.u32 	[%rd21], %r3;
	st.u32 	[%rd21+4], %r5;
	mov.b32 	%r239, 1;
$L__BB10_4:
	setp.lt.s32 	%p14, %r3, 0;
	setp.lt.s32 	%p15, %r4, 1;
	or.pred  	%p16, %p14, %p15;
	@%p16 bra 	$L__BB10_7;
	cvt.rn.f64.u32 	%fd77, %r3;
	setp.leu.f64 	%p17, %fd1, %fd77;
	cvt.rn.f64.u32 	%fd78, %r6;
	setp.leu.f64 	%p18, %fd1, %fd78;
	or.pred  	%p19, %p17, %p18;
	@%p19 bra 	$L__BB10_7;
	mul.wide.u32 	%rd22, %r239, 8;
	add.s64 	%rd23, %rd21, %rd22;
	st.u32 	[%rd23], %r3;
	st.u32 	[%rd23+4], %r6;
	add.s32 	%r239, %r239, 1;
$L__BB10_7:
	setp.lt.s32 	%p20, %r3, -1;
	setp.lt.s32 	%p21, %r4, 0;
	or.pred  	%p22, %p20, %p21;
	@%p22 bra 	$L__BB10_10;
	cvt.rn.f64.u32 	%fd80, %r7;
	setp.leu.f64 	%p23, %fd1, %fd80;
	cvt.rn.f64.u32 	%fd81, %r4;
	setp.leu.f64 	%p24, %fd1, %fd81;
	or.pred  	%p25, %p23, %p24;
	@%p25 bra 	$L__BB10_10;
	mul.wide.u32 	%rd24, %r239, 8;
	add.s64 	%rd25, %rd21, %rd24;
	st.u32 	[%rd25], %r7;
	st.u32 	[%rd25+4], %r4;
	add.s32 	%r239, %r239, 1;
$L__BB10_10:
	setp.lt.s32 	%p26, %r4, 0;
	setp.lt.s32 	%p27, %r3, 1;
	or.pred  	%p28, %p27, %p26;
	@%p28 bra 	$L__BB10_13;
	cvt.rn.f64.u32 	%fd83, %r8;
	setp.leu.f64 	%p29, %fd1, %fd83;
	cvt.rn.f64.u32 	%fd84, %r4;
	setp.leu.f64 	%p30, %fd1, %fd84;
	or.pred  	%p31, %p29, %p30;
	@%p31 bra 	$L__BB10_13;
	mul.wide.u32 	%rd26, %r239, 8;
	add.s64 	%rd27, %rd21, %rd26;
	st.u32 	[%rd27], %r8;
	st.u32 	[%rd27+4], %r4;
	add.s32 	%r239, %r239, 1;
$L__BB10_13:
	setp.eq.s32 	%p32, %r239, 0;
	mul.wide.s32 	%rd29, %r2, 8;
	add.s64 	%rd5, %rd1, %rd29;
	mov.b64 	%rd122, 0;
	@%p32 bra 	$L__BB10_61;
	cvt.rn.f64.s32 	%fd86, %r3;
	fma.rn.f64 	%fd2, %fd86, 0d3F80000000000000, 0d0000000000000000;
	cvt.rn.f64.s32 	%fd87, %r4;
	fma.rn.f64 	%fd3, %fd87, 0d3F80000000000000, 0d0000000000000000;
	abs.f64 	%fd88, %fd2;
	setp.eq.f64 	%p33, %fd88, 0d7FF0000000000000;
	mul.f64 	%fd89, %fd2, 0d3FE45F306DC9C883;
	cvt.rni.s32.f64 	%r107, %fd89;
	cvt.rn.f64.s32 	%fd90, %r107;
	fma.rn.f64 	%fd91, %fd90, 0dBFF921FB54442D18, %fd2;
	fma.rn.f64 	%fd92, %fd90, 0dBC91A62633145C00, %fd91;
	fma.rn.f64 	%fd93, %fd90, 0dB97B839A252049C0, %fd92;
	setp.ltu.f64 	%p34, %fd88, 0d41E0000000000000;
	mov.f64 	%fd94, 0d0000000000000000;
	mul.rn.f64 	%fd95, %fd2, %fd94;
	abs.f64 	%fd4, %fd3;
	mul.f64 	%fd96, %fd3, 0d3FE45F306DC9C883;
	cvt.rni.s32.f64 	%r16, %fd96;
	cvt.rn.f64.s32 	%fd97, %r16;
	fma.rn.f64 	%fd98, %fd97, 0dBFF921FB54442D18, %fd3;
	fma.rn.f64 	%fd99, %fd97, 0dBC91A62633145C00, %fd98;
	fma.rn.f64 	%fd5, %fd97, 0dB97B839A252049C0, %fd99;
	mov.f64 	%fd100, 0d3F80000000000000;
	{
	.reg .b32 %temp; 
	mov.b64 	{%temp, %r108}, %fd100;
	}
	mov.f64 	%fd101, 0d4000000000000000;
	{
	.reg .b32 %temp; 
	mov.b64 	{%temp, %r17}, %fd101;
	}
	and.b32  	%r18, %r17, 2146435072;
	setp.eq.s32 	%p35, %r18, 1062207488;
	setp.lt.s32 	%p37, %r108, 0;
	and.pred  	%p1, %p37, %p35;
	setp.lt.s32 	%p38, %r17, 0;
	selp.b32 	%r19, 0, 2146435072, %p38;
	and.b32  	%r109, %r17, 2147483647;
	setp.ne.s32 	%p39, %r109, 1071644672;
	and.pred  	%p2, %p35, %p39;
	or.pred  	%p3, %p33, %p34;
	selp.f64 	%fd6, %fd95, %fd93, %p33;
	selp.b32 	%r20, 0, %r107, %p33;
	mov.b32 	%r242, 0;
	mov.u64 	%rd42, __cudart_sin_cos_coeffs;
$L__BB10_15:
	ld.param.u64 	%rd118, [_Z10self_labelPdPiS0_S0__param_2];
	mul.wide.u32 	%rd30, %r242, 8;
	add.s64 	%rd31, %rd21, %rd30;
	ld.u32 	%r22, [%rd31];
	ld.u32 	%r23, [%rd31+4];
	mad.lo.s32 	%r110, %r22, %r1, %r23;
	cvt.s64.s32 	%rd122, %r110;
	cvta.to.global.u64 	%rd32, %rd118;
	mul.wide.s32 	%rd33, %r110, 4;
	add.s64 	%rd34, %rd32, %rd33;
	ld.global.u32 	%r111, [%rd34];
	setp.ne.s32 	%p40, %r111, 1;
	@%p40 bra 	$L__BB10_60;
	shl.b64 	%rd35, %rd122, 2;
	add.s64 	%rd36, %rd2, %rd35;
	ld.global.u32 	%r112, [%rd36];
	setp.ne.s32 	%p41, %r112, 2;
	@%p41 bra 	$L__BB10_60;
	ld.param.u64 	%rd114, [_Z10self_labelPdPiS0_S0__param_0];
	cvta.to.global.u64 	%rd37, %rd114;
	shl.b64 	%rd38, %rd122, 3;
	add.s64 	%rd39, %rd37, %rd38;
	ld.global.f64 	%fd7, [%rd39];
	mov.f64 	%fd401, %fd6;
	mov.u32 	%r243, %r20;
	@%p3 bra 	$L__BB10_19;
	{ // callseq 1, 0
	.param .b64 param0;
	st.param.f64 	[param0], %fd2;
	.param .align 16 .b8 retval0[16];
	call.uni (retval0), 
	__internal_trig_reduction_slowpathd, 
	(
	param0
	);
	ld.param.f64 	%fd401, [retval0];
	ld.param.b32 	%r243, [retval0+8];
	} // callseq 1
$L__BB10_19:
	mov.f64 	%fd103, 0d0000000000000000;
	mul.rn.f64 	%fd403, %fd3, %fd103;
	setp.eq.f64 	%p42, %fd4, 0d7FF0000000000000;
	shl.b32 	%r115, %r243, 6;
	cvt.u64.u32 	%rd40, %r115;
	and.b64  	%rd41, %rd40, 64;
	add.s64 	%rd43, %rd42, %rd41;
	mul.rn.f64 	%fd104, %fd401, %fd401;
	and.b32  	%r116, %r243, 1;
	setp.eq.b32 	%p43, %r116, 1;
	selp.f64 	%fd105, 0dBDA8FF8320FD8164, 0d3DE5DB65F9785EBA, %p43;
	ld.global.nc.v2.f64 	{%fd106, %fd107}, [%rd43];
	fma.rn.f64 	%fd108, %fd105, %fd104, %fd106;
	fma.rn.f64 	%fd109, %fd108, %fd104, %fd107;
	ld.global.nc.v2.f64 	{%fd110, %fd111}, [%rd43+16];
	fma.rn.f64 	%fd112, %fd109, %fd104, %fd110;
	fma.rn.f64 	%fd113, %fd112, %fd104, %fd111;
	ld.global.nc.v2.f64 	{%fd114, %fd115}, [%rd43+32];
	fma.rn.f64 	%fd116, %fd113, %fd104, %fd114;
	fma.rn.f64 	%fd117, %fd116, %fd104, %fd115;
	fma.rn.f64 	%fd118, %fd117, %fd401, %fd401;
	fma.rn.f64 	%fd119, %fd117, %fd104, 0d3FF0000000000000;
	selp.f64 	%fd120, %fd119, %fd118, %p43;
	and.b32  	%r117, %r243, 2;
	setp.eq.s32 	%p44, %r117, 0;
	sub.f64 	%fd121, %fd103, %fd120;
	selp.f64 	%fd11, %fd120, %fd121, %p44;
	mov.b32 	%r245, 1;
	@%p42 bra 	$L__BB10_23;
	setp.ltu.f64 	%p45, %fd4, 0d41E0000000000000;
	mov.f64 	%fd403, %fd5;
	mov.u32 	%r244, %r16;
	@%p45 bra 	$L__BB10_22;
	{ // callseq 2, 0
	.param .b64 param0;
	st.param.f64 	[param0], %fd3;
	.param .align 16 .b8 retval0[16];
	call.uni (retval0), 
	__internal_trig_reduction_slowpathd, 
	(
	param0
	);
	ld.param.f64 	%fd403, [retval0];
	ld.param.b32 	%r244, [retval0+8];
	} // callseq 2
$L__BB10_22:
	add.s32 	%r245, %r244, 1;
$L__BB10_23:
	shl.b32 	%r119, %r245, 6;
	cvt.u64.u32 	%rd44, %r119;
	and.b64  	%rd45, %rd44, 64;
	add.s64 	%rd47, %rd42, %rd45;
	mul.rn.f64 	%fd123, %fd403, %fd403;
	and.b32  	%r120, %r245, 1;
	setp.eq.b32 	%p46, %r120, 1;
	selp.f64 	%fd124, 0dBDA8FF8320FD8164, 0d3DE5DB65F9785EBA, %p46;
	ld.global.nc.v2.f64 	{%fd125, %fd126}, [%rd47];
	fma.rn.f64 	%fd127, %fd124, %fd123, %fd125;
	fma.rn.f64 	%fd128, %fd127, %fd123, %fd126;
	ld.global.nc.v2.f64 	{%fd129, %fd130}, [%rd47+16];
	fma.rn.f64 	%fd131, %fd128, %fd123, %fd129;
	fma.rn.f64 	%fd132, %fd131, %fd123, %fd130;
	ld.global.nc.v2.f64 	{%fd133, %fd134}, [%rd47+32];
	fma.rn.f64 	%fd135, %fd132, %fd123, %fd133;
	fma.rn.f64 	%fd136, %fd135, %fd123, %fd134;
	fma.rn.f64 	%fd137, %fd136, %fd403, %fd403;
	fma.rn.f64 	%fd138, %fd136, %fd123, 0d3FF0000000000000;
	selp.f64 	%fd139, %fd138, %fd137, %p46;
	and.b32  	%r121, %r245, 2;
	setp.eq.s32 	%p47, %r121, 0;
	mov.f64 	%fd140, 0d0000000000000000;
	sub.f64 	%fd141, %fd140, %fd139;
	selp.f64 	%fd142, %fd139, %fd141, %p47;
	mul.f64 	%fd143, %fd11, 0d3FE0000000000000;
	fma.rn.f64 	%fd144, %fd143, %fd142, 0d4000000000000000;
	mov.f64 	%fd145, 0d3F80000000000000;
	div.rn.f64 	%fd146, %fd145, %fd144;
	add.f64 	%fd410, %fd7, %fd146;
	{ // callseq 3, 0
	.param .b64 param0;
	st.param.b64 	[param0], 16;
	.param .b64 retval0;
	call.uni (retval0), 
	malloc, 
	(
	param0
	);
	ld.param.b64 	%rd48, [retval0];
	} // callseq 3
	sub.s32 	%r122, %r22, %r3;
	abs.s32 	%r123, %r122;
	sub.s32 	%r124, %r23, %r4;
	abs.s32 	%r125, %r124;
	setp.le.s32 	%p48, %r123, %r125;
	@%p48 bra 	$L__BB10_30;
	add.s32 	%r30, %r23, 1;
	add.s32 	%r31, %r23, -1;
	setp.lt.s32 	%p61, %r22, 0;
	setp.lt.s32 	%p62, %r23, -1;
	mov.b32 	%r248, 0;
	or.pred  	%p63, %p61, %p62;
	@%p63 bra 	$L__BB10_27;
	cvt.rn.f64.u32 	%fd153, %r22;
	setp.leu.f64 	%p64, %fd1, %fd153;
	cvt.rn.f64.u32 	%fd154, %r30;
	setp.leu.f64 	%p65, %fd1, %fd154;
	or.pred  	%p66, %p64, %p65;
	@%p66 bra 	$L__BB10_27;
	st.u32 	[%rd48], %r22;
	st.u32 	[%rd48+4], %r30;
	mov.b32 	%r248, 1;
$L__BB10_27:
	setp.lt.s32 	%p67, %r22, 0;
	setp.lt.s32 	%p68, %r23, 1;
	or.pred  	%p69, %p67, %p68;
	@%p69 bra 	$L__BB10_36;
	cvt.rn.f64.u32 	%fd156, %r22;
	setp.leu.f64 	%p70, %fd1, %fd156;
	cvt.rn.f64.u32 	%fd157, %r31;
	setp.leu.f64 	%p71, %fd1, %fd157;
	or.pred  	%p72, %p70, %p71;
	@%p72 bra 	$L__BB10_36;
	mul.wide.u32 	%rd51, %r248, 8;
	add.s64 	%rd52, %rd48, %rd51;
	st.u32 	[%rd52], %r22;
	st.u32 	[%rd52+4], %r31;
	add.s32 	%r248, %r248, 1;
	bra.uni 	$L__BB10_36;
$L__BB10_30:
	add.s32 	%r34, %r22, 1;
	add.s32 	%r35, %r22, -1;
	setp.lt.s32 	%p49, %r22, -1;
	setp.lt.s32 	%p50, %r23, 0;
	mov.b32 	%r248, 0;
	or.pred  	%p51, %p49, %p50;
	@%p51 bra 	$L__BB10_33;
	cvt.rn.f64.u32 	%fd147, %r34;
	setp.leu.f64 	%p52, %fd1, %fd147;
	cvt.rn.f64.u32 	%fd148, %r23;
	setp.leu.f64 	%p53, %fd1, %fd148;
	or.pred  	%p54, %p52, %p53;
	@%p54 bra 	$L__BB10_33;
	st.u32 	[%rd48], %r34;
	st.u32 	[%rd48+4], %r23;
	mov.b32 	%r248, 1;
$L__BB10_33:
	setp.lt.s32 	%p55, %r23, 0;
	setp.lt.s32 	%p56, %r22, 1;
	or.pred  	%p57, %p56, %p55;
	@%p57 bra 	$L__BB10_36;
	cvt.rn.f64.u32 	%fd150, %r35;
	setp.leu.f64 	%p58, %fd1, %fd150;
	cvt.rn.f64.u32 	%fd151, %r23;
	setp.leu.f64 	%p59, %fd1, %fd151;
	or.pred  	%p60, %p58, %p59;
	@%p60 bra 	$L__BB10_36;
	mul.wide.u32 	%rd49, %r248, 8;
	add.s64 	%rd50, %rd48, %rd49;
	st.u32 	[%rd50], %r35;
	st.u32 	[%rd50+4], %r23;
	add.s32 	%r248, %r248, 1;
$L__BB10_36:
	setp.eq.s32 	%p73, %r248, 0;
	@%p73 bra 	$L__BB10_55;
	mov.b32 	%r249, 0;
$L__BB10_38:
	mul.wide.u32 	%rd53, %r249, 8;
	add.s64 	%rd54, %rd48, %rd53;
	ld.u32 	%r133, [%rd54];
	ld.u32 	%r134, [%rd54+4];
	mad.lo.s32 	%r40, %r133, %r1, %r134;
	mul.wide.s32 	%rd55, %r40, 4;
	add.s64 	%rd56, %rd2, %rd55;
	ld.global.u32 	%r135, [%rd56];
	setp.ne.s32 	%p74, %r135, 2;
	mov.f64 	%fd409, 0d40F86A0000000000;
	@%p74 bra 	$L__BB10_54;
	ld.param.u64 	%rd115, [_Z10self_labelPdPiS0_S0__param_0];
	cvta.to.global.u64 	%rd57, %rd115;
	mul.wide.s32 	%rd58, %r40, 8;
	add.s64 	%rd59, %rd57, %rd58;
	ld.global.f64 	%fd160, [%rd59];
	sub.f64 	%fd17, %fd7, %fd160;
	setp.ltu.f64 	%p75, %fd17, 0d0000000000000000;
	@%p75 bra 	$L__BB10_53;
	mov.f64 	%fd405, %fd6;
	mov.u32 	%r250, %r20;
	@%p3 bra 	$L__BB10_42;
	{ // callseq 4, 0
	.param .b64 param0;
	st.param.f64 	[param0], %fd2;
	.param .align 16 .b8 retval0[16];
	call.uni (retval0), 
	__internal_trig_reduction_slowpathd, 
	(
	param0
	);
	ld.param.f64 	%fd405, [retval0];
	ld.param.b32 	%r250, [retval0+8];
	} // callseq 4
$L__BB10_42:
	mov.f64 	%fd162, 0d0000000000000000;
	mul.rn.f64 	%fd407, %fd3, %fd162;
	setp.eq.f64 	%p76, %fd4, 0d7FF0000000000000;
	shl.b32 	%r138, %r250, 6;
	cvt.u64.u32 	%rd60, %r138;
	and.b64  	%rd61, %rd60, 64;
	mov.u64 	%rd62, __cudart_sin_cos_coeffs;
	add.s64 	%rd63, %rd62, %rd61;
	mul.rn.f64 	%fd163, %fd405, %fd405;
	and.b32  	%r139, %r250, 1;
	setp.eq.b32 	%p77, %r139, 1;
	selp.f64 	%fd164, 0dBDA8FF8320FD8164, 0d3DE5DB65F9785EBA, %p77;
	ld.global.nc.v2.f64 	{%fd165, %fd166}, [%rd63];
	fma.rn.f64 	%fd167, %fd164, %fd163, %fd165;
	fma.rn.f64 	%fd168, %fd167, %fd163, %fd166;
	ld.global.nc.v2.f64 	{%fd169, %fd170}, [%rd63+16];
	fma.rn.f64 	%fd171, %fd168, %fd163, %fd169;
	fma.rn.f64 	%fd172, %fd171, %fd163, %fd170;
	ld.global.nc.v2.f64 	{%fd173, %fd174}, [%rd63+32];
	fma.rn.f64 	%fd175, %fd172, %fd163, %fd173;
	fma.rn.f64 	%fd176, %fd175, %fd163, %fd174;
	fma.rn.f64 	%fd177, %fd176, %fd405, %fd405;
	fma.rn.f64 	%fd178, %fd176, %fd163, 0d3FF0000000000000;
	selp.f64 	%fd179, %fd178, %fd177, %p77;
	and.b32  	%r140, %r250, 2;
	setp.eq.s32 	%p78, %r140, 0;
	sub.f64 	%fd180, %fd162, %fd179;
	selp.f64 	%fd21, %fd179, %fd180, %p78;
	mov.b32 	%r252, 1;
	@%p76 bra 	$L__BB10_46;
	setp.ltu.f64 	%p79, %fd4, 0d41E0000000000000;
	mov.f64 	%fd407, %fd5;
	mov.u32 	%r251, %r16;
	@%p79 bra 	$L__BB10_45;
	{ // callseq 5, 0
	.param .b64 param0;
	st.param.f64 	[param0], %fd3;
	.param .align 16 .b8 retval0[16];
	call.uni (retval0), 
	__internal_trig_reduction_slowpathd, 
	(
	param0
	);
	ld.param.f64 	%fd407, [retval0];
	ld.param.b32 	%r251, [retval0+8];
	} // callseq 5
$L__BB10_45:
	add.s32 	%r252, %r251, 1;
$L__BB10_46:
	shl.b32 	%r142, %r252, 6;
	cvt.u64.u32 	%rd64, %r142;
	and.b64  	%rd65, %rd64, 64;
	mov.u64 	%rd66, __cudart_sin_cos_coeffs;
	add.s64 	%rd67, %rd66, %rd65;
	mul.rn.f64 	%fd183, %fd407, %fd407;
	and.b32  	%r143, %r252, 1;
	setp.eq.b32 	%p80, %r143, 1;
	selp.f64 	%fd184, 0dBDA8FF8320FD8164, 0d3DE5DB65F9785EBA, %p80;
	ld.global.nc.v2.f64 	{%fd185, %fd186}, [%rd67];
	fma.rn.f64 	%fd187, %fd184, %fd183, %fd185;
	fma.rn.f64 	%fd188, %fd187, %fd183, %fd186;
	ld.global.nc.v2.f64 	{%fd189, %fd190}, [%rd67+16];
	fma.rn.f64 	%fd191, %fd188, %fd183, %fd189;
	fma.rn.f64 	%fd192, %fd191, %fd183, %fd190;
	ld.global.nc.v2.f64 	{%fd193, %fd194}, [%rd67+32];
	fma.rn.f64 	%fd195, %fd192, %fd183, %fd193;
	fma.rn.f64 	%fd196, %fd195, %fd183, %fd194;
	fma.rn.f64 	%fd197, %fd196, %fd407, %fd407;
	fma.rn.f64 	%fd198, %fd196, %fd183, 0d3FF0000000000000;
	selp.f64 	%fd199, %fd198, %fd197, %p80;
	and.b32  	%r144, %r252, 2;
	setp.eq.s32 	%p81, %r144, 0;
	mov.f64 	%fd200, 0d0000000000000000;
	sub.f64 	%fd201, %fd200, %fd199;
	selp.f64 	%fd202, %fd199, %fd201, %p81;
	mul.f64 	%fd203, %fd21, 0d3FE0000000000000;
	fma.rn.f64 	%fd25, %fd203, %fd202, 0d4000000000000000;
	mul.f64 	%fd204, %fd25, 0d3FF6A09E667F3BCD;
	mov.f64 	%fd205, 0d3F80000000000000;
	div.rn.f64 	%fd206, %fd205, %fd204;
	setp.gtu.f64 	%p82, %fd17, %fd206;
	@%p82 bra 	$L__BB10_53;
	setp.lt.s32 	%p83, %r17, 0;
	setp.eq.s32 	%p84, %r18, 1062207488;
	{
	.reg .b32 %temp; 
	mov.b64 	{%temp, %r47}, %fd25;
	}
	abs.f64 	%fd26, %fd25;
	{ // callseq 6, 0
	.param .b64 param0;
	st.param.f64 	[param0], %fd26;
	.param .b64 retval0;
	call.uni (retval0), 
	__internal_accurate_pow, 
	(
	param0
	);
	ld.param.f64 	%fd207, [retval0];
	} // callseq 6
	setp.lt.s32 	%p86, %r47, 0;
	neg.f64 	%fd209, %fd207;
	selp.f64 	%fd210, %fd209, %fd207, %p84;
	selp.f64 	%fd211, %fd210, %fd207, %p86;
	setp.eq.f64 	%p87, %fd25, 0d0000000000000000;
	selp.b32 	%r145, %r47, 0, %p84;
	or.b32  	%r146, %r145, 2146435072;
	selp.b32 	%r147, %r146, %r145, %p83;
	mov.b32 	%r148, 0;
	mov.b64 	%fd212, {%r148, %r147};
	selp.f64 	%fd408, %fd212, %fd211, %p87;
	add.f64 	%fd213, %fd25, 0d4000000000000000;
	{
	.reg .b32 %temp; 
	mov.b64 	{%temp, %r149}, %fd213;
	}
	and.b32  	%r150, %r149, 2146435072;
	setp.ne.s32 	%p88, %r150, 2146435072;
	@%p88 bra 	$L__BB10_52;
	setp.num.f64 	%p89, %fd25, %fd25;
	@%p89 bra 	$L__BB10_50;
	mov.f64 	%fd214, 0d4000000000000000;
	add.rn.f64 	%fd408, %fd25, %fd214;
	bra.uni 	$L__BB10_52;
$L__BB10_50:
	setp.neu.f64 	%p90, %fd26, 0d7FF0000000000000;
	@%p90 bra 	$L__BB10_52;
	setp.lt.s32 	%p91, %r47, 0;
	or.b32  	%r151, %r19, -2147483648;
	selp.b32 	%r152, %r151, %r19, %p2;
	selp.b32 	%r153, %r152, %r19, %p91;
	mov.b32 	%r154, 0;
	mov.b64 	%fd408, {%r154, %r153};
$L__BB10_52:
	{ // callseq 7, 0
	.param .b64 param0;
	st.param.f64 	[param0], 0d3F80000000000000;
	.param .b64 retval0;
	call.uni (retval0), 
	__internal_accurate_pow, 
	(
	param0
	);
	ld.param.f64 	%fd215, [retval0];
	} // callseq 7
	setp.lt.s32 	%p92, %r17, 0;
	setp.eq.s32 	%p93, %r18, 1062207488;
	setp.eq.f64 	%p95, %fd25, 0d3FF0000000000000;
	selp.f64 	%fd217, 0d3FF0000000000000, %fd408, %p95;
	neg.f64 	%fd218, %fd215;
	selp.f64 	%fd219, %fd218, %fd215, %p1;
	div.rn.f64 	%fd220, %fd219, %fd217;
	{
	.reg .b32 %temp; 
	mov.b64 	{%temp, %r155}, %fd17;
	}
	abs.f64 	%fd221, %fd17;
	{ // callseq 8, 0
	.param .b64 param0;
	st.param.f64 	[param0], %fd221;
	.param .b64 retval0;
	call.uni (retval0), 
	__internal_accurate_pow, 
	(
	param0
	);
	ld.param.f64 	%fd222, [retval0];
	} // callseq 8
	setp.lt.s32 	%p96, %r155, 0;
	neg.f64 	%fd224, %fd222;
	selp.f64 	%fd225, %fd224, %fd222, %p93;
	selp.f64 	%fd226, %fd225, %fd222, %p96;
	setp.eq.f64 	%p97, %fd17, 0d0000000000000000;
	selp.b32 	%r156, %r155, 0, %p93;
	or.b32  	%r157, %r156, 2146435072;
	selp.b32 	%r158, %r157, %r156, %p92;
	mov.b32 	%r159, 0;
	mov.b64 	%fd227, {%r159, %r158};
	selp.f64 	%fd228, %fd227, %fd226, %p97;
	add.f64 	%fd229, %fd17, 0d4000000000000000;
	{
	.reg .b32 %temp; 
	mov.b64 	{%temp, %r160}, %fd229;
	}
	and.b32  	%r161, %r160, 2146435072;
	setp.eq.s32 	%p98, %r161, 2146435072;
	setp.eq.f64 	%p99, %fd221, 0d7FF0000000000000;
	or.b32  	%r162, %r19, -2147483648;
	selp.b32 	%r163, %r162, %r19, %p2;
	selp.b32 	%r164, %r163, %r19, %p96;
	mov.b64 	%fd230, {%r159, %r164};
	selp.f64 	%fd231, %fd230, %fd228, %p98;
	selp.f64 	%fd232, %fd231, %fd228, %p99;
	setp.eq.f64 	%p100, %fd17, 0d3FF0000000000000;
	selp.f64 	%fd233, 0d3FF0000000000000, %fd232, %p100;
	sub.f64 	%fd234, %fd220, %fd233;
	sqrt.rn.f64 	%fd235, %fd234;
	add.f64 	%fd409, %fd7, %fd235;
$L__BB10_53:
	setp.lt.f64 	%p101, %fd410, %fd409;
	selp.f64 	%fd410, %fd410, %fd409, %p101;
$L__BB10_54:
	add.s32 	%r249, %r249, 1;
	setp.ne.s32 	%p102, %r249, %r248;
	@%p102 bra 	$L__BB10_38;
$L__BB10_55:
	{ // callseq 9, 0
	.param .b64 param0;
	st.param.b64 	[param0], %rd48;
	call.uni 
	free, 
	(
	param0
	);
	} // callseq 9
	ld.global.u32 	%r165, [%rd3];
	setp.eq.s32 	%p103, %r165, 1;
	@%p103 bra 	$L__BB10_58;
	setp.ne.s32 	%p104, %r165, 0;
	@%p104 bra 	$L__BB10_60;
	ld.param.u64 	%rd120, [_Z10self_labelPdPiS0_S0__param_3];
	mov.b32 	%r166, 1;
	st.global.u32 	[%rd3], %r166;
	st.global.f64 	[%rd5], %fd410;
	cvta.to.global.u64 	%rd68, %rd120;
	mov.u32 	%r167, %ctaid.x;
	mov.u32 	%r168, %ntid.x;
	mov.u32 	%r169, %tid.x;
	mad.lo.s32 	%r170, %r167, %r168, %r169;
	mul.wide.s32 	%rd69, %r170, 4;
	add.s64 	%rd70, %rd68, %rd69;
	st.global.u32 	[%rd70], %r166;
	bra.uni 	$L__BB10_60;
$L__BB10_58:
	ld.global.f64 	%fd236, [%rd5];
	setp.geu.f64 	%p105, %fd410, %fd236;
	@%p105 bra 	$L__BB10_60;
	st.global.f64 	[%rd5], %fd410;
$L__BB10_60:
	add.s32 	%r242, %r242, 1;
	setp.ne.s32 	%p106, %r242, %r239;
	@%p106 bra 	$L__BB10_15;
$L__BB10_61:
	add.s32 	%r50, %r3, 1;
	add.s32 	%r51, %r4, 1;
	{ // callseq 10, 0
	.param .b64 param0;
	st.param.b64 	[param0], %rd21;
	call.uni 
	free, 
	(
	param0
	);
	} // callseq 10
	{ // callseq 11, 0
	.param .b64 param0;
	st.param.b64 	[param0], 32;
	.param .b64 retval0;
	call.uni (retval0), 
	malloc, 
	(
	param0
	);
	ld.param.b64 	%rd71, [retval0];
	} // callseq 11
	min.s32 	%r172, %r3, %r4;
	setp.lt.s32 	%p107, %r172, -1;
	mov.b32 	%r254, 0;
	@%p107 bra 	$L__BB10_64;
	cvt.rn.f64.u32 	%fd237, %r50;
	setp.leu.f64 	%p108, %fd1, %fd237;
	cvt.rn.f64.u32 	%fd238, %r51;
	setp.leu.f64 	%p109, %fd1, %fd238;
	or.pred  	%p110, %p108, %p109;
	@%p110 bra 	$L__BB10_64;
	st.u32 	[%rd71], %r50;
	st.u32 	[%rd71+4], %r51;
	mov.b32 	%r254, 1;
$L__BB10_64:
	add.s32 	%r53, %r3, -1;
	add.s32 	%r54, %r4, -1;
	setp.lt.s32 	%p111, %r172, 1;
	@%p111 bra 	$L__BB10_67;
	cvt.rn.f64.u32 	%fd240, %r53;
	setp.leu.f64 	%p112, %fd1, %fd240;
	cvt.rn.f64.u32 	%fd241, %r54;
	setp.leu.f64 	%p113, %fd1, %fd241;
	or.pred  	%p114, %p112, %p113;
	@%p114 bra 	$L__BB10_67;
	mul.wide.u32 	%rd72, %r254, 8;
	add.s64 	%rd73, %rd71, %rd72;
	st.u32 	[%rd73], %r53;
	st.u32 	[%rd73+4], %r54;
	add.s32 	%r254, %r254, 1;
$L__BB10_67:
	setp.lt.s32 	%p115, %r3, -1;
	setp.lt.s32 	%p116, %r4, 1;
	or.pred  	%p117, %p115, %p116;
	@%p117 bra 	$L__BB10_70;
	cvt.rn.f64.u32 	%fd243, %r50;
	setp.leu.f64 	%p118, %fd1, %fd243;
	cvt.rn.f64.u32 	%fd244, %r54;
	setp.leu.f64 	%p119, %fd1, %fd244;
	or.pred  	%p120, %p118, %p119;
	@%p120 bra 	$L__BB10_70;
	mul.wide.u32 	%rd74, %r254, 8;
	add.s64 	%rd75, %rd71, %rd74;
	st.u32 	[%rd75], %r50;
	st.u32 	[%rd75+4], %r54;
	add.s32 	%r254, %r254, 1;
$L__BB10_70:
	setp.lt.s32 	%p121, %r3, 1;
	setp.lt.s32 	%p122, %r4, -1;
	or.pred  	%p123, %p121, %p122;
	@%p123 bra 	$L__BB10_73;
	cvt.rn.f64.u32 	%fd246, %r53;
	setp.leu.f64 	%p124, %fd1, %fd246;
	cvt.rn.f64.u32 	%fd247, %r51;
	setp.leu.f64 	%p125, %fd1, %fd247;
	or.pred  	%p126, %p124, %p125;
	@%p126 bra 	$L__BB10_73;
	mul.wide.u32 	%rd76, %r254, 8;
	add.s64 	%rd77, %rd71, %rd76;
	st.u32 	[%rd77], %r53;
	st.u32 	[%rd77+4], %r51;
	add.s32 	%r254, %r254, 1;
$L__BB10_73:
	setp.eq.s32 	%p127, %r254, 0;
	@%p127 bra 	$L__BB10_122;
	ld.param.u64 	%rd119, [_Z10self_labelPdPiS0_S0__param_2];
	cvta.to.global.u64 	%rd78, %rd119;
	shl.b64 	%rd79, %rd122, 2;
	add.s64 	%rd10, %rd78, %rd79;
	add.s64 	%rd11, %rd2, %rd79;
	cvt.rn.f64.s32 	%fd249, %r3;
	fma.rn.f64 	%fd36, %fd249, 0d3F80000000000000, 0d0000000000000000;
	cvt.rn.f64.s32 	%fd250, %r4;
	fma.rn.f64 	%fd37, %fd250, 0d3F80000000000000, 0d0000000000000000;
	abs.f64 	%fd251, %fd36;
	setp.eq.f64 	%p128, %fd251, 0d7FF0000000000000;
	mul.f64 	%fd252, %fd36, 0d3FE45F306DC9C883;
	cvt.rni.s32.f64 	%r177, %fd252;
	cvt.rn.f64.s32 	%fd253, %r177;
	fma.rn.f64 	%fd254, %fd253, 0dBFF921FB54442D18, %fd36;
	fma.rn.f64 	%fd255, %fd253, 0dBC91A62633145C00, %fd254;
	fma.rn.f64 	%fd256, %fd253, 0dB97B839A252049C0, %fd255;
	setp.ltu.f64 	%p129, %fd251, 0d41E0000000000000;
	mov.f64 	%fd257, 0d0000000000000000;
	mul.rn.f64 	%fd258, %fd36, %fd257;
	abs.f64 	%fd38, %fd37;
	mul.f64 	%fd259, %fd37, 0d3FE45F306DC9C883;
	cvt.rni.s32.f64 	%r61, %fd259;
	cvt.rn.f64.s32 	%fd260, %r61;
	fma.rn.f64 	%fd261, %fd260, 0dBFF921FB54442D18, %fd37;
	fma.rn.f64 	%fd262, %fd260, 0dBC91A62633145C00, %fd261;
	fma.rn.f64 	%fd39, %fd260, 0dB97B839A252049C0, %fd262;
	mov.f64 	%fd263, 0d3F80000000000000;
	{
	.reg .b32 %temp; 
	mov.b64 	{%temp, %r178}, %fd263;
	}
	mov.f64 	%fd264, 0d4000000000000000;
	{
	.reg .b32 %temp; 
	mov.b64 	{%temp, %r62}, %fd264;
	}
	and.b32  	%r63, %r62, 2146435072;
	setp.eq.s32 	%p130, %r63, 1062207488;
	setp.lt.s32 	%p132, %r178, 0;
	and.pred  	%p4, %p132, %p130;
	setp.lt.s32 	%p133, %r62, 0;
	selp.b32 	%r64, 0, 2146435072, %p133;
	and.b32  	%r179, %r62, 2147483647;
	setp.ne.s32 	%p134, %r179, 1071644672;
	and.pred  	%p5, %p130, %p134;
	or.pred  	%p6, %p128, %p129;
	selp.f64 	%fd40, %fd258, %fd256, %p128;
	selp.b32 	%r65, 0, %r177, %p128;
	mov.b32 	%r257, 0;
	mov.u64 	%rd87, __cudart_sin_cos_coeffs;
$L__BB10_75:
	mul.wide.u32 	%rd80, %r257, 8;
	add.s64 	%rd81, %rd71, %rd80;
	ld.u32 	%r67, [%rd81];
	ld.u32 	%r68, [%rd81+4];
	ld.global.u32 	%r180, [%rd10];
	setp.ne.s32 	%p135, %r180, 1;
	@%p135 bra 	$L__BB10_121;
	ld.global.u32 	%r181, [%rd11];
	setp.ne.s32 	%p136, %r181, 2;
	@%p136 bra 	$L__BB10_121;
	ld.param.u64 	%rd116, [_Z10self_labelPdPiS0_S0__param_0];
	mad.lo.s32 	%r182, %r67, %r1, %r68;
	cvta.to.global.u64 	%rd82, %rd116;
	mul.wide.s32 	%rd83, %r182, 8;
	add.s64 	%rd84, %rd82, %rd83;
	ld.global.f64 	%fd41, [%rd84];
	mov.f64 	%fd412, %fd40;
	mov.u32 	%r258, %r65;
	@%p6 bra 	$L__BB10_79;
	{ // callseq 12, 0
	.param .b64 param0;
	st.param.f64 	[param0], %fd36;
	.param .align 16 .b8 retval0[16];
	call.uni (retval0), 
	__internal_trig_reduction_slowpathd, 
	(
	param0
	);
	ld.param.f64 	%fd412, [retval0];
	ld.param.b32 	%r258, [retval0+8];
	} // callseq 12
$L__BB10_79:
	mov.f64 	%fd266, 0d0000000000000000;
	mul.rn.f64 	%fd414, %fd37, %fd266;
	setp.eq.f64 	%p137, %fd38, 0d7FF0000000000000;
	shl.b32 	%r185, %r258, 6;
	cvt.u64.u32 	%rd85, %r185;
	and.b64  	%rd86, %rd85, 64;
	add.s64 	%rd88, %rd87, %rd86;
	mul.rn.f64 	%fd267, %fd412, %fd412;
	and.b32  	%r186, %r258, 1;
	setp.eq.b32 	%p138, %r186, 1;
	selp.f64 	%fd268, 0dBDA8FF8320FD8164, 0d3DE5DB65F9785EBA, %p138;
	ld.global.nc.v2.f64 	{%fd269, %fd270}, [%rd88];
	fma.rn.f64 	%fd271, %fd268, %fd267, %fd269;
	fma.rn.f64 	%fd272, %fd271, %fd267, %fd270;
	ld.global.nc.v2.f64 	{%fd273, %fd274}, [%rd88+16];
	fma.rn.f64 	%fd275, %fd272, %fd267, %fd273;
	fma.rn.f64 	%fd276, %fd275, %fd267, %fd274;
	ld.global.nc.v2.f64 	{%fd277, %fd278}, [%rd88+32];
	fma.rn.f64 	%fd279, %fd276, %fd267, %fd277;
	fma.rn.f64 	%fd280, %fd279, %fd267, %fd278;
	fma.rn.f64 	%fd281, %fd280, %fd412, %fd412;
	fma.rn.f64 	%fd282, %fd280, %fd267, 0d3FF0000000000000;
	selp.f64 	%fd283, %fd282, %fd281, %p138;
	and.b32  	%r187, %r258, 2;
	setp.eq.s32 	%p139, %r187, 0;
	sub.f64 	%fd284, %fd266, %fd283;
	selp.f64 	%fd45, %fd283, %fd284, %p139;
	mov.b32 	%r260, 1;
	@%p137 bra 	$L__BB10_83;
	setp.ltu.f64 	%p140, %fd38, 0d41E0000000000000;
	mov.f64 	%fd414, %fd39;
	mov.u32 	%r259, %r61;
	@%p140 bra 	$L__BB10_82;
	{ // callseq 13, 0
	.param .b64 param0;
	st.param.f64 	[param0], %fd37;
	.param .align 16 .b8 retval0[16];
	call.uni (retval0), 
	__internal_trig_reduction_slowpathd, 
	(
	param0
	);
	ld.param.f64 	%fd414, [retval0];
	ld.param.b32 	%r259, [retval0+8];
	} // callseq 13
$L__BB10_82:
	add.s32 	%r260, %r259, 1;
$L__BB10_83:
	shl.b32 	%r189, %r260, 6;
	cvt.u64.u32 	%rd89, %r189;
	and.b64  	%rd90, %rd89, 64;
	add.s64 	%rd92, %rd87, %rd90;
	mul.rn.f64 	%fd286, %fd414, %fd414;
	and.b32  	%r190, %r260, 1;
	setp.eq.b32 	%p141, %r190, 1;
	selp.f64 	%fd287, 0dBDA8FF8320FD8164, 0d3DE5DB65F9785EBA, %p141;
	ld.global.nc.v2.f64 	{%fd288, %fd289}, [%rd92];
	fma.rn.f64 	%fd290, %fd287, %fd286, %fd288;
	fma.rn.f64 	%fd291, %fd290, %fd286, %fd289;
	ld.global.nc.v2.f64 	{%fd292, %fd293}, [%rd92+16];
	fma.rn.f64 	%fd294, %fd291, %fd286, %fd292;
	fma.rn.f64 	%fd295, %fd294, %fd286, %fd293;
	ld.global.nc.v2.f64 	{%fd296, %fd297}, [%rd92+32];
	fma.rn.f64 	%fd298, %fd295, %fd286, %fd296;
	fma.rn.f64 	%fd299, %fd298, %fd286, %fd297;
	fma.rn.f64 	%fd300, %fd299, %fd414, %fd414;
	fma.rn.f64 	%fd301, %fd299, %fd286, 0d3FF0000000000000;
	selp.f64 	%fd302, %fd301, %fd300, %p141;
	and.b32  	%r191, %r260, 2;
	setp.eq.s32 	%p142, %r191, 0;
	mov.f64 	%fd303, 0d0000000000000000;
	sub.f64 	%fd304, %fd303, %fd302;
	selp.f64 	%fd305, %fd302, %fd304, %p142;
	mul.f64 	%fd306, %fd45, 0d3FE0000000000000;
	fma.rn.f64 	%fd307, %fd306, %fd305, 0d4000000000000000;
	mov.f64 	%fd308, 0d3F80000000000000;
	div.rn.f64 	%fd309, %fd308, %fd307;
	fma.rn.f64 	%fd421, %fd309, 0d3FF6A09E667F3BCD, %fd41;
	min.s32 	%r75, %r67, %r3;
	min.s32 	%r76, %r68, %r4;
	{ // callseq 14, 0
	.param .b64 param0;
	st.param.b64 	[param0], 16;
	.param .b64 retval0;
	call.uni (retval0), 
	malloc, 
	(
	param0
	);
	ld.param.b64 	%rd93, [retval0];
	} // callseq 14
	setp.le.s32 	%p143, %r67, %r3;
	setp.le.s32 	%p144, %r68, %r4;
	and.pred  	%p145, %p143, %p144;
	@%p145 bra 	$L__BB10_85;
	setp.gt.s32 	%p146, %r3, %r67;
	setp.gt.s32 	%p147, %r4, %r68;
	or.pred  	%p148, %p146, %p147;
	@%p148 bra 	$L__BB10_91;
$L__BB10_85:
	add.s32 	%r77, %r76, 1;
	add.s32 	%r78, %r75, 1;
	setp.lt.s32 	%p157, %r75, 0;
	setp.lt.s32 	%p158, %r76, -1;
	mov.b32 	%r263, 0;
	or.pred  	%p159, %p157, %p158;
	@%p159 bra 	$L__BB10_88;
	cvt.rn.f64.u32 	%fd316, %r75;
	setp.leu.f64 	%p160, %fd1, %fd316;
	cvt.rn.f64.u32 	%fd317, %r77;
	setp.leu.f64 	%p161, %fd1, %fd317;
	or.pred  	%p162, %p160, %p161;
	@%p162 bra 	$L__BB10_88;
	st.u32 	[%rd93], %r75;
	st.u32 	[%rd93+4], %r77;
	mov.b32 	%r263, 1;
$L__BB10_88:
	setp.lt.s32 	%p163, %r75, -1;
	setp.lt.s32 	%p164, %r76, 0;
	or.pred  	%p165, %p163, %p164;
	@%p165 bra 	$L__BB10_97;
	cvt.rn.f64.u32 	%fd319, %r78;
	setp.leu.f64 	%p166, %fd1, %fd319;
	cvt.rn.f64.u32 	%fd320, %r76;
	setp.leu.f64 	%p167, %fd1, %fd320;
	or.pred  	%p168, %p166, %p167;
	@%p168 bra 	$L__BB10_97;
	mul.wide.u32 	%rd96, %r263, 8;
	add.s64 	%rd97, %rd93, %rd96;
	st.u32 	[%rd97], %r78;
	st.u32 	[%rd97+4], %r76;
	add.s32 	%r263, %r263, 1;
	bra.uni 	$L__BB10_97;
$L__BB10_91:
	add.s32 	%r81, %r75, 1;
	add.s32 	%r82, %r76, 1;
	or.b32  	%r193, %r75, %r76;
	setp.lt.s32 	%p149, %r193, 0;
	mov.b32 	%r263, 0;
	@%p149 bra 	$L__BB10_94;
	cvt.rn.f64.u32 	%fd310, %r75;
	setp.leu.f64 	%p150, %fd1, %fd310;
	cvt.rn.f64.u32 	%fd311, %r76;
	setp.leu.f64 	%p151, %fd1, %fd311;
	or.pred  	%p152, %p150, %p151;
	@%p152 bra 	$L__BB10_94;
	st.u32 	[%rd93], %r75;
	st.u32 	[%rd93+4], %r76;
	mov.b32 	%r263, 1;
$L__BB10_94:
	min.s32 	%r196, %r75, %r76;
	setp.lt.s32 	%p153, %r196, -1;
	@%p153 bra 	$L__BB10_97;
	cvt.rn.f64.u32 	%fd313, %r81;
	setp.leu.f64 	%p154, %fd1, %fd313;
	cvt.rn.f64.u32 	%fd314, %r82;
	setp.leu.f64 	%p155, %fd1, %fd314;
	or.pred  	%p156, %p154, %p155;
	@%p156 bra 	$L__BB10_97;
	mul.wide.u32 	%rd94, %r263, 8;
	add.s64 	%rd95, %rd93, %rd94;
	st.u32 	[%rd95], %r81;
	st.u32 	[%rd95+4], %r82;
	add.s32 	%r263, %r263, 1;
$L__BB10_97:
	setp.eq.s32 	%p169, %r263, 0;
	@%p169 bra 	$L__BB10_116;
	neg.s32 	%r264, %r263;
	add.s64 	%rd123, %rd93, 4;
$L__BB10_99:
	ld.u32 	%r200, [%rd123+-4];
	ld.u32 	%r201, [%rd123];
	mad.lo.s32 	%r88, %r200, %r1, %r201;
	mul.wide.s32 	%rd98, %r88, 4;
	add.s64 	%rd99, %rd2, %rd98;
	ld.global.u32 	%r202, [%rd99];
	setp.ne.s32 	%p170, %r202, 2;
	mov.f64 	%fd420, 0d40F86A0000000000;
	@%p170 bra 	$L__BB10_115;
	ld.param.u64 	%rd117, [_Z10self_labelPdPiS0_S0__param_0];
	cvta.to.global.u64 	%rd100, %rd117;
	mul.wide.s32 	%rd101, %r88, 8;
	add.s64 	%rd102, %rd100, %rd101;
	ld.global.f64 	%fd51, [%rd102];
	sub.f64 	%fd52, %fd51, %fd41;
	setp.ltu.f64 	%p171, %fd52, 0d0000000000000000;
	@%p171 bra 	$L__BB10_114;
	mov.f64 	%fd416, %fd40;
	mov.u32 	%r265, %r65;
	@%p6 bra 	$L__BB10_103;
	{ // callseq 15, 0
	.param .b64 param0;
	st.param.f64 	[param0], %fd36;
	.param .align 16 .b8 retval0[16];
	call.uni (retval0), 
	__internal_trig_reduction_slowpathd, 
	(
	param0
	);
	ld.param.f64 	%fd416, [retval0];
	ld.param.b32 	%r265, [retval0+8];
	} // callseq 15
$L__BB10_103:
	mov.f64 	%fd324, 0d0000000000000000;
	mul.rn.f64 	%fd418, %fd37, %fd324;
	setp.eq.f64 	%p172, %fd38, 0d7FF0000000000000;
	shl.b32 	%r205, %r265, 6;
	cvt.u64.u32 	%rd103, %r205;
	and.b64  	%rd104, %rd103, 64;
	mov.u64 	%rd105, __cudart_sin_cos_coeffs;
	add.s64 	%rd106, %rd105, %rd104;
	mul.rn.f64 	%fd325, %fd416, %fd416;
	and.b32  	%r206, %r265, 1;
	setp.eq.b32 	%p173, %r206, 1;
	selp.f64 	%fd326, 0dBDA8FF8320FD8164, 0d3DE5DB65F9785EBA, %p173;
	ld.global.nc.v2.f64 	{%fd327, %fd328}, [%rd106];
	fma.rn.f64 	%fd329, %fd326, %fd325, %fd327;
	fma.rn.f64 	%fd330, %fd329, %fd325, %fd328;
	ld.global.nc.v2.f64 	{%fd331, %fd332}, [%rd106+16];
	fma.rn.f64 	%fd333, %fd330, %fd325, %fd331;
	fma.rn.f64 	%fd334, %fd333, %fd325, %fd332;
	ld.global.nc.v2.f64 	{%fd335, %fd336}, [%rd106+32];
	fma.rn.f64 	%fd337, %fd334, %fd325, %fd335;
	fma.rn.f64 	%fd338, %fd337, %fd325, %fd336;
	fma.rn.f64 	%fd339, %fd338, %fd416, %fd416;
	fma.rn.f64 	%fd340, %fd338, %fd325, 0d3FF0000000000000;
	selp.f64 	%fd341, %fd340, %fd339, %p173;
	and.b32  	%r207, %r265, 2;
	setp.eq.s32 	%p174, %r207, 0;
	sub.f64 	%fd342, %fd324, %fd341;
	selp.f64 	%fd56, %fd341, %fd342, %p174;
	mov.b32 	%r267, 1;
	@%p172 bra 	$L__BB10_107;
	setp.ltu.f64 	%p175, %fd38, 0d41E0000000000000;
	mov.f64 	%fd418, %fd39;
	mov.u32 	%r266, %r61;
	@%p175 bra 	$L__BB10_106;
	{ // callseq 16, 0
	.param .b64 param0;
	st.param.f64 	[param0], %fd37;
	.param .align 16 .b8 retval0[16];
	call.uni (retval0), 
	__internal_trig_reduction_slowpathd, 
	(
	param0
	);
	ld.param.f64 	%fd418, [retval0];
	ld.param.b32 	%r266, [retval0+8];
	} // callseq 16
$L__BB10_106:
	add.s32 	%r267, %r266, 1;
$L__BB10_107:
	shl.b32 	%r209, %r267, 6;
	cvt.u64.u32 	%rd107, %r209;
	and.b64  	%rd108, %rd107, 64;
	mov.u64 	%rd109, __cudart_sin_cos_coeffs;
	add.s64 	%rd110, %rd109, %rd108;
	mul.rn.f64 	%fd345, %fd418, %fd418;
	and.b32  	%r210, %r267, 1;
	setp.eq.b32 	%p176, %r210, 1;
	selp.f64 	%fd346, 0dBDA8FF8320FD8164, 0d3DE5DB65F9785EBA, %p176;
	ld.global.nc.v2.f64 	{%fd347, %fd348}, [%rd110];
	fma.rn.f64 	%fd349, %fd346, %fd345, %fd347;
	fma.rn.f64 	%fd350, %fd349, %fd345, %fd348;
	ld.global.nc.v2.f64 	{%fd351, %fd352}, [%rd110+16];
	fma.rn.f64 	%fd353, %fd350, %fd345, %fd351;
	fma.rn.f64 	%fd354, %fd353, %fd345, %fd352;
	ld.global.nc.v2.f64 	{%fd355, %fd356}, [%rd110+32];
	fma.rn.f64 	%fd357, %fd354, %fd345, %fd355;
	fma.rn.f64 	%fd358, %fd357, %fd345, %fd356;
	fma.rn.f64 	%fd359, %fd358, %fd418, %fd418;
	fma.rn.f64 	%fd360, %fd358, %fd345, 0d3FF0000000000000;
	selp.f64 	%fd361, %fd360, %fd359, %p176;
	and.b32  	%r211, %r267, 2;
	setp.eq.s32 	%p177, %r211, 0;
	mov.f64 	%fd362, 0d0000000000000000;
	sub.f64 	%fd363, %fd362, %fd361;
	selp.f64 	%fd364, %fd361, %fd363, %p177;
	mul.f64 	%fd365, %fd56, 0d3FE0000000000000;
	fma.rn.f64 	%fd60, %fd365, %fd364, 0d4000000000000000;
	mul.f64 	%fd366, %fd60, 0d3FF6A09E667F3BCD;
	mov.f64 	%fd367, 0d3F80000000000000;
	div.rn.f64 	%fd368, %fd367, %fd366;
	setp.gtu.f64 	%p178, %fd52, %fd368;
	@%p178 bra 	$L__BB10_114;
	setp.lt.s32 	%p179, %r62, 0;
	setp.eq.s32 	%p180, %r63, 1062207488;
	{
	.reg .b32 %temp; 
	mov.b64 	{%temp, %r95}, %fd60;
	}
	abs.f64 	%fd61, %fd60;
	{ // callseq 17, 0
	.param .b64 param0;
	st.param.f64 	[param0], %fd61;
	.param .b64 retval0;
	call.uni (retval0), 
	__internal_accurate_pow, 
	(
	param0
	);
	ld.param.f64 	%fd369, [retval0];
	} // callseq 17
	setp.lt.s32 	%p182, %r95, 0;
	neg.f64 	%fd371, %fd369;
	selp.f64 	%fd372, %fd371, %fd369, %p180;
	selp.f64 	%fd373, %fd372, %fd369, %p182;
	setp.eq.f64 	%p183, %fd60, 0d0000000000000000;
	selp.b32 	%r212, %r95, 0, %p180;
	or.b32  	%r213, %r212, 2146435072;
	selp.b32 	%r214, %r213, %r212, %p179;
	mov.b32 	%r215, 0;
	mov.b64 	%fd374, {%r215, %r214};
	selp.f64 	%fd419, %fd374, %fd373, %p183;
	add.f64 	%fd375, %fd60, 0d4000000000000000;
	{
	.reg .b32 %temp; 
	mov.b64 	{%temp, %r216}, %fd375;
	}
	and.b32  	%r217, %r216, 2146435072;
	setp.ne.s32 	%p184, %r217, 2146435072;
	@%p184 bra 	$L__BB10_113;
	setp.num.f64 	%p185, %fd60, %fd60;
	@%p185 bra 	$L__BB10_111;
	mov.f64 	%fd376, 0d4000000000000000;
	add.rn.f64 	%fd419, %fd60, %fd376;
	bra.uni 	$L__BB10_113;
$L__BB10_111:
	setp.neu.f64 	%p186, %fd61, 0d7FF0000000000000;
	@%p186 bra 	$L__BB10_113;
	or.b32  	%r218, %r64, -2147483648;
	selp.b32 	%r219, %r218, %r64, %p5;
	selp.b32 	%r220, %r219, %r64, %p182;
	mov.b32 	%r221, 0;
	mov.b64 	%fd419, {%r221, %r220};
$L__BB10_113:
	{ // callseq 18, 0
	.param .b64 param0;
	st.param.f64 	[param0], 0d3F80000000000000;
	.param .b64 retval0;
	call.uni (retval0), 
	__internal_accurate_pow, 
	(
	param0
	);
	ld.param.f64 	%fd377, [retval0];
	} // callseq 18
	setp.lt.s32 	%p188, %r62, 0;
	setp.eq.s32 	%p189, %r63, 1062207488;
	setp.eq.f64 	%p191, %fd60, 0d3FF0000000000000;
	selp.f64 	%fd379, 0d3FF0000000000000, %fd419, %p191;
	neg.f64 	%fd380, %fd377;
	selp.f64 	%fd381, %fd380, %fd377, %p4;
	div.rn.f64 	%fd382, %fd381, %fd379;
	{
	.reg .b32 %temp; 
	mov.b64 	{%temp, %r222}, %fd52;
	}
	abs.f64 	%fd383, %fd52;
	{ // callseq 19, 0
	.param .b64 param0;
	st.param.f64 	[param0], %fd383;
	.param .b64 retval0;
	call.uni (retval0), 
	__internal_accurate_pow, 
	(
	param0
	);
	ld.param.f64 	%fd384, [retval0];
	} // callseq 19
	setp.lt.s32 	%p192, %r222, 0;
	neg.f64 	%fd386, %fd384;
	selp.f64 	%fd387, %fd386, %fd384, %p189;
	selp.f64 	%fd388, %fd387, %fd384, %p192;
	setp.eq.f64 	%p193, %fd52, 0d0000000000000000;
	selp.b32 	%r223, %r222, 0, %p189;
	or.b32  	%r224, %r223, 2146435072;
	selp.b32 	%r225, %r224, %r223, %p188;
	mov.b32 	%r226, 0;
	mov.b64 	%fd389, {%r226, %r225};
	selp.f64 	%fd390, %fd389, %fd388, %p193;
	add.f64 	%fd391, %fd52, 0d4000000000000000;
	{
	.reg .b32 %temp; 
	mov.b64 	{%temp, %r227}, %fd391;
	}
	and.b32  	%r228, %r227, 2146435072;
	setp.eq.s32 	%p194, %r228, 2146435072;
	setp.eq.f64 	%p195, %fd383, 0d7FF0000000000000;
	or.b32  	%r229, %r64, -2147483648;
	selp.b32 	%r230, %r229, %r64, %p5;
	selp.b32 	%r231, %r230, %r64, %p192;
	mov.b64 	%fd392, {%r226, %r231};
	selp.f64 	%fd393, %fd392, %fd390, %p194;
	selp.f64 	%fd394, %fd393, %fd390, %p195;
	setp.eq.f64 	%p196, %fd52, 0d3FF0000000000000;
	selp.f64 	%fd395, 0d3FF0000000000000, %fd394, %p196;
	sub.f64 	%fd396, %fd382, %fd395;
	sqrt.rn.f64 	%fd397, %fd396;
	add.f64 	%fd420, %fd51, %fd397;
$L__BB10_114:
	setp.lt.f64 	%p197, %fd421, %fd420;
	selp.f64 	%fd421, %fd421, %fd420, %p197;
$L__BB10_115:
	add.s32 	%r264, %r264, 1;
	setp.ne.s32 	%p198, %r264, 0;
	add.s64 	%rd123, %rd123, 8;
	@%p198 bra 	$L__BB10_99;
$L__BB10_116:
	{ // callseq 20, 0
	.param .b64 param0;
	st.param.b64 	[param0], %rd93;
	call.uni 
	free, 
	(
	param0
	);
	} // callseq 20
	ld.global.u32 	%r232, [%rd3];
	setp.eq.s32 	%p199, %r232, 1;
	@%p199 bra 	$L__BB10_119;
	setp.ne.s32 	%p200, %r232, 0;
	@%p200 bra 	$L__BB10_121;
	ld.param.u64 	%rd121, [_Z10self_labelPdPiS0_S0__param_3];
	mov.b32 	%r233, 1;
	st.global.u32 	[%rd3], %r233;
	st.global.f64 	[%rd5], %fd421;
	cvta.to.global.u64 	%rd111, %rd121;
	mov.u32 	%r234, %ctaid.x;
	mov.u32 	%r235, %ntid.x;
	mov.u32 	%r236, %tid.x;
	mad.lo.s32 	%r237, %r234, %r235, %r236;
	mul.wide.s32 	%rd112, %r237, 4;
	add.s64 	%rd113, %rd111, %rd112;
	st.global.u32 	[%rd113], %r233;
	bra.uni 	$L__BB10_121;
$L__BB10_119:
	ld.global.f64 	%fd398, [%rd5];
	setp.geu.f64 	%p201, %fd421, %fd398;
	@%p201 bra 	$L__BB10_121;
	st.global.f64 	[%rd5], %fd421;
$L__BB10_121:
	add.s32 	%r257, %r257, 1;
	setp.ne.s32 	%p202, %r257, %r254;
	@%p202 bra 	$L__BB10_75;
$L__BB10_122:
	{ // callseq 21, 0
	.param .b64 param0;
	st.param.b64 	[param0], %rd71;
	call.uni 
	free, 
	(
	param0
	);
	} // callseq 21
$L__BB10_123:
	ret;

}
.func  (.param .align 16 .b8 func_retval0[16]) __internal_trig_reduction_slowpathd(
	.param .b64 __internal_trig_reduction_slowpathd_param_0
)
{
	.local .align 8 .b8 	__local_depot11[40];
	.reg .b64 	%SP;
	.reg .b64 	%SPL;
	.reg .pred 	%p<10>;
	.reg .b32 	%r<47>;
	.reg .b64 	%rd<74>;
	.reg .b64 	%fd<5>;

	mov.u64 	%SPL, __local_depot11;
	ld.param.f64 	%fd4, [__internal_trig_reduction_slowpathd_param_0];
	add.u64 	%rd1, %SPL, 0;
	{
	.reg .b32 %temp; 
	mov.b64 	{%temp, %r1}, %fd4;
	}
	shr.u32 	%r2, %r1, 20;
	and.b32  	%r3, %r2, 2047;
	setp.eq.s32 	%p1, %r3, 2047;
	mov.b32 	%r46, 0;
	@%p1 bra 	$L__BB11_9;
	add.s32 	%r20, %r3, -1024;
	mov.b64 	%rd20, %fd4;
	shl.b64 	%rd2, %rd20, 11;
	shr.u32 	%r4, %r20, 6;
	sub.s32 	%r45, 15, %r4;
	sub.s32 	%r21, 19, %r4;
	setp.lt.u32 	%p2, %r20, 128;
	selp.b32 	%r6, 18, %r21, %p2;
	setp.ge.s32 	%p3, %r45, %r6;
	mov.b64 	%rd70, 0;
	@%p3 bra 	$L__BB11_4;
	add.s32 	%r23, %r6, %r4;
	neg.s32 	%r43, %r23;
	or.b64  	%rd3, %rd2, -9223372036854775808;
	mov.b64 	%rd70, 0;
	mov.b32 	%r42, 0;
	mov.u64 	%rd25, __cudart_i2opi_d;
	mov.u32 	%r44, %r45;
$L__BB11_3:
	.pragma "nounroll";
	mul.wide.s32 	%rd22, %r42, 8;
	add.s64 	%rd23, %rd1, %rd22;
	mul.wide.s32 	%rd24, %r44, 8;
	add.s64 	%rd26, %rd25, %rd24;
	ld.global.nc.u64 	%rd27, [%rd26];
	{
	.reg .u32 %r0, %r1, %r2, %r3, %alo, %ahi, %blo, %bhi, %clo, %chi;
	mov.b64 	{%alo,%ahi}, %rd27;
	mov.b64 	{%blo,%bhi}, %rd3;
	mov.b64 	{%clo,%chi}, %rd70;
	mad.lo.cc.u32 	%r0, %alo, %blo, %clo;
	madc.hi.cc.u32 	%r1, %alo, %blo, %chi;
	madc.hi.u32 	%r2, %alo, %bhi, 0;
	mad.lo.cc.u32 	%r1, %alo, %bhi, %r1;
	madc.hi.cc.u32 	%r2, %ahi, %blo, %r2;
	madc.hi.u32 	%r3, %ahi, %bhi, 0;
	mad.lo.cc.u32 	%r1, %ahi, %blo, %r1;
	madc.lo.cc.u32 	%r2, %ahi, %bhi, %r2;
	addc.u32 	%r3, %r3, 0;
	mov.b64 	%rd28, {%r0,%r1};
	mov.b64 	%rd70, {%r2,%r3};
	}
	st.local.u64 	[%rd23], %rd28;
	add.s32 	%r44, %r44, 1;
	add.s32 	%r43, %r43, 1;
	add.s32 	%r42, %r42, 1;
	setp.ne.s32 	%p4, %r43, -15;
	mov.u32 	%r45, %r6;
	@%p4 bra 	$L__BB11_3;
$L__BB11_4:
	cvt.s64.s32 	%rd29, %r45;
	cvt.u64.u32 	%rd30, %r4;
	add.s64 	%rd31, %rd30, %rd29;
	shl.b64 	%rd32, %rd31, 3;
	add.s64 	%rd33, %rd1, %rd32;
	st.local.u64 	[%rd33+-120], %rd70;
	and.b32  	%r15, %r2, 63;
	ld.local.u64 	%rd72, [%rd1+16];
	ld.local.u64 	%rd71, [%rd1+24];
	setp.eq.s32 	%p5, %r15, 0;
	@%p5 bra 	$L__BB11_6;
	shl.b64 	%rd34, %rd71, %r15;
	shr.u64 	%rd35, %rd72, 1;
	xor.b32  	%r24, %r15, 63;
	shr.u64 	%rd36, %rd35, %r24;
	or.b64  	%rd71, %rd34, %rd36;
	ld.local.u64 	%rd37, [%rd1+8];
	shl.b64 	%rd38, %rd72, %r15;
	shr.u64 	%rd39, %rd37, 1;
	shr.u64 	%rd40, %rd39, %r24;
	or.b64  	%rd72, %rd38, %rd40;
$L__BB11_6:
	and.b32  	%r25, %r1, -2147483648;
	shr.u64 	%rd41, %rd71, 62;
	cvt.u32.u64 	%r26, %rd41;
	mov.b64 	{%r27, %r28}, %rd71;
	mov.b64 	{%r29, %r30}, %rd72;
	shf.l.wrap.b32 	%r31, %r30, %r27, 2;
	shf.l.wrap.b32 	%r32, %r27, %r28, 2;
	mov.b64 	%rd42, {%r31, %r32};
	shl.b64 	%rd43, %rd72, 2;
	shr.u64 	%rd44, %rd42, 63;
	cvt.u32.u64 	%r33, %rd44;
	add.s32 	%r34, %r33, %r26;
	setp.eq.s32 	%p6, %r25, 0;
	neg.s32 	%r35, %r34;
	selp.b32 	%r46, %r34, %r35, %p6;
	setp.gt.s64 	%p7, %rd42, -1;
	mov.b64 	%rd45, 0;
	{
	.reg .u32 %r0, %r1, %r2, %r3, %a0, %a1, %a2, %a3, %b0, %b1, %b2, %b3;
	mov.b64 	{%a0,%a1}, %rd45;
	mov.b64 	{%a2,%a3}, %rd45;
	mov.b64 	{%b0,%b1}, %rd43;
	mov.b64 	{%b2,%b3}, %rd42;
	sub.cc.u32 	%r0, %a0, %b0;
	subc.cc.u32 	%r1, %a1, %b1;
	subc.cc.u32 	%r2, %a2, %b2;
	subc.u32 	%r3, %a3, %b3;
	mov.b64 	%rd46, {%r0,%r1};
	mov.b64 	%rd47, {%r2,%r3};
	}
	xor.b32  	%r36, %r25, -2147483648;
	selp.b64 	%rd73, %rd42, %rd47, %p7;
	selp.b64 	%rd14, %rd43, %rd46, %p7;
	selp.b32 	%r17, %r25, %r36, %p7;
	clz.b64 	%r37, %rd73;
	cvt.u64.u32 	%rd15, %r37;
	setp.eq.s32 	%p8, %r37, 0;
	@%p8 bra 	$L__BB11_8;
	cvt.u32.u64 	%r38, %rd15;
	and.b32  	%r39, %r38, 63;
	shl.b64 	%rd48, %rd73, %r39;
	shr.u64 	%rd49, %rd14, 1;
	not.b32 	%r40, %r38;
	and.b32  	%r41, %r40, 63;
	shr.u64 	%rd50, %rd49, %r41;
	or.b64  	%rd73, %rd48, %rd50;
$L__BB11_8:
	mov.b64 	%rd51, -3958705157555305931;
	{
	.reg .u32 %r0, %r1, %r2, %r3, %alo, %ahi, %blo, %bhi;
	mov.b64 	{%alo,%ahi}, %rd73;
	mov.b64 	{%blo,%bhi}, %rd51;
	mul.lo.u32 	%r0, %alo, %blo;
	mul.hi.u32 	%r1, %alo, %blo;
	mad.lo.cc.u32 	%r1, %alo, %bhi, %r1;
	madc.hi.u32 	%r2, %alo, %bhi, 0;
	mad.lo.cc.u32 	%r1, %ahi, %blo, %r1;
	madc.hi.cc.u32 	%r2, %ahi, %blo, %r2;
	madc.hi.u32 	%r3, %ahi, %bhi, 0;
	mad.lo.cc.u32 	%r2, %ahi, %bhi, %r2;
	addc.u32 	%r3, %r3, 0;
	mov.b64 	%rd52, {%r0,%r1};
	mov.b64 	%rd53, {%r2,%r3};
	}
	setp.gt.s64 	%p9, %rd53, 0;
	{
	.reg .u32 %r0, %r1, %r2, %r3, %a0, %a1, %a2, %a3, %b0, %b1, %b2, %b3;
	mov.b64 	{%a0,%a1}, %rd52;
	mov.b64 	{%a2,%a3}, %rd53;
	mov.b64 	{%b0,%b1}, %rd52;
	mov.b64 	{%b2,%b3}, %rd53;
	add.cc.u32 	%r0, %a0, %b0;
	addc.cc.u32 	%r1, %a1, %b1;
	addc.cc.u32 	%r2, %a2, %b2;
	addc.u32 	%r3, %a3, %b3;
	mov.b64 	%rd54, {%r0,%r1};
	mov.b64 	%rd55, {%r2,%r3};
	}
	selp.b64 	%rd56, %rd55, %rd53, %p9;
	selp.s64 	%rd57, -1, 0, %p9;
	sub.s64 	%rd58, %rd57, %rd15;
	cvt.u64.u32 	%rd59, %r17;
	shl.b64 	%rd60, %rd59, 32;
	add.s64 	%rd61, %rd56, 1;
	shr.u64 	%rd62, %rd61, 10;
	add.s64 	%rd63, %rd62, 1;
	shr.u64 	%rd64, %rd63, 1;
	shl.b64 	%rd65, %rd58, 52;
	add.s64 	%rd66, %rd65, %rd64;
	add.s64 	%rd67, %rd66, 4602678819172646912;
	or.b64  	%rd68, %rd67, %rd60;
	mov.b64 	%fd4, %rd68;
$L__BB11_9:
	st.param.f64 	[func_retval0], %fd4;
	st.param.b32 	[func_retval0+8], %r46;
	ret;

}
.func  (.param .b64 func_retval0) __internal_accurate_pow(
	.param .b64 __internal_accurate_pow_param_0
)
{
	.reg .pred 	%p<8>;
	.reg .b32 	%r<49>;
	.reg .b32 	%f<3>;
	.reg .b64 	%fd<109>;

	ld.param.f64 	%fd10, [__internal_accurate_pow_param_0];
	{
	.reg .b32 %temp; 
	mov.b64 	{%temp, %r46}, %fd10;
	}
	{
	.reg .b32 %temp; 
	mov.b64 	{%r45, %temp}, %fd10;
	}
	shr.u32 	%r47, %r46, 20;
	setp.gt.u32 	%p1, %r46, 1048575;
	@%p1 bra 	$L__BB12_2;
	mul.f64 	%fd11, %fd10, 0d4350000000000000;
	{
	.reg .b32 %temp; 
	mov.b64 	{%temp, %r46}, %fd11;
	}
	{
	.reg .b32 %temp; 
	mov.b64 	{%r45, %temp}, %fd11;
	}
	shr.u32 	%r16, %r46, 20;
	add.s32 	%r47, %r16, -54;
$L__BB12_2:
	add.s32 	%r48, %r47, -1023;
	and.b32  	%r17, %r46, -2146435073;
	or.b32  	%r18, %r17, 1072693248;
	mov.b64 	%fd107, {%r45, %r18};
	setp.lt.u32 	%p2, %r18, 1073127583;
	@%p2 bra 	$L__BB12_4;
	{
	.reg .b32 %temp; 
	mov.b64 	{%r19, %temp}, %fd107;
	}
	{
	.reg .b32 %temp; 
	mov.b64 	{%temp, %r20}, %fd107;
	}
	add.s32 	%r21, %r20, -1048576;
	mov.b64 	%fd107, {%r19, %r21};
	add.s32 	%r48, %r47, -1022;
$L__BB12_4:
	add.f64 	%fd12, %fd107, 0dBFF0000000000000;
	add.f64 	%fd13, %fd107, 0d3FF0000000000000;
	rcp.approx.ftz.f64 	%fd14, %fd13;
	neg.f64 	%fd15, %fd13;
	fma.rn.f64 	%fd16, %fd15, %fd14, 0d3FF0000000000000;
	fma.rn.f64 	%fd17, %fd16, %fd16, %fd16;
	fma.rn.f64 	%fd18, %fd17, %fd14, %fd14;
	mul.f64 	%fd19, %fd12, %fd18;
	fma.rn.f64 	%fd20, %fd12, %fd18, %fd19;
	mul.f64 	%fd21, %fd20, %fd20;
	fma.rn.f64 	%fd22, %fd21, 0d3EB0F5FF7D2CAFE2, 0d3ED0F5D241AD3B5A;
	fma.rn.f64 	%fd23, %fd22, %fd21, 0d3EF3B20A75488A3F;
	fma.rn.f64 	%fd24, %fd23, %fd21, 0d3F1745CDE4FAECD5;
	fma.rn.f64 	%fd25, %fd24, %fd21, 0d3F3C71C7258A578B;
	fma.rn.f64 	%fd26, %fd25, %fd21, 0d3F6249249242B910;
	fma.rn.f64 	%fd27, %fd26, %fd21, 0d3F89999999999DFB;
	sub.f64 	%fd28, %fd12, %fd20;
	add.f64 	%fd29, %fd28, %fd28;
	neg.f64 	%fd30, %fd20;
	fma.rn.f64 	%fd31, %fd30, %fd12, %fd29;
	mul.f64 	%fd32, %fd18, %fd31;
	fma.rn.f64 	%fd33, %fd21, %fd27, 0d3FB5555555555555;
	mov.f64 	%fd34, 0d3FB5555555555555;
	sub.f64 	%fd35, %fd34, %fd33;
	fma.rn.f64 	%fd36, %fd21, %fd27, %fd35;
	add.f64 	%fd37, %fd36, 0dBC46A4CB00B9E7B0;
	add.f64 	%fd38, %fd33, %fd37;
	sub.f64 	%fd39, %fd33, %fd38;
	add.f64 	%fd40, %fd37, %fd39;
	mul.rn.f64 	%fd41, %fd20, %fd20;
	neg.f64 	%fd42, %fd41;
	fma.rn.f64 	%fd43, %fd20, %fd20, %fd42;
	{
	.reg .b32 %temp; 
	mov.b64 	{%r22, %temp}, %fd32;
	}
	{
	.reg .b32 %temp; 
	mov.b64 	{%temp, %r23}, %fd32;
	}
	add.s32 	%r24, %r23, 1048576;
	mov.b64 	%fd44, {%r22, %r24};
	fma.rn.f64 	%fd45, %fd20, %fd44, %fd43;
	mul.rn.f64 	%fd46, %fd41, %fd20;
	neg.f64 	%fd47, %fd46;
	fma.rn.f64 	%fd48, %fd41, %fd20, %fd47;
	fma.rn.f64 	%fd49, %fd41, %fd32, %fd48;
	fma.rn.f64 	%fd50, %fd45, %fd20, %fd49;
	mul.rn.f64 	%fd51, %fd38, %fd46;
	neg.f64 	%fd52, %fd51;
	fma.rn.f64 	%fd53, %fd38, %fd46, %fd52;
	fma.rn.f64 	%fd54, %fd38, %fd50, %fd53;
	fma.rn.f64 	%fd55, %fd40, %fd46, %fd54;
	add.f64 	%fd56, %fd51, %fd55;
	sub.f64 	%fd57, %fd51, %fd56;
	add.f64 	%fd58, %fd55, %fd57;
	add.f64 	%fd59, %fd20, %fd56;
	sub.f64 	%fd60, %fd20, %fd59;
	add.f64 	%fd61, %fd56, %fd60;
	add.f64 	%fd62, %fd58, %fd61;
	add.f64 	%fd63, %fd32, %fd62;
	add.f64 	%fd64, %fd59, %fd63;
	sub.f64 	%fd65, %fd59, %fd64;
	add.f64 	%fd66, %fd63, %fd65;
	xor.b32  	%r25, %r48, -2147483648;
	mov.b32 	%r26, 1127219200;
	mov.b64 	%fd67, {%r25, %r26};
	mov.b32 	%r27, -2147483648;
	mov.b64 	%fd68, {%r27, %r26};
	sub.f64 	%fd69, %fd67, %fd68;
	fma.rn.f64 	%fd70, %fd69, 0d3FE62E42FEFA39EF, %fd64;
	fma.rn.f64 	%fd71, %fd69, 0dBFE62E42FEFA39EF, %fd70;
	sub.f64 	%fd72, %fd71, %fd64;
	sub.f64 	%fd73, %fd66, %fd72;
	fma.rn.f64 	%fd74, %fd69, 0d3C7ABC9E3B39803F, %fd73;
	add.f64 	%fd75, %fd70, %fd74;
	sub.f64 	%fd76, %fd70, %fd75;
	add.f64 	%fd77, %fd74, %fd76;
	mov.f64 	%fd78, 0d4000000000000000;
	{
	.reg .b32 %temp; 
	mov.b64 	{%temp, %r28}, %fd78;
	}
	{
	.reg .b32 %temp; 
	mov.b64 	{%r29, %temp}, %fd78;
	}
	shl.b32 	%r30, %r28, 1;
	setp.gt.u32 	%p3, %r30, -33554433;
	and.b32  	%r31, %r28, -15728641;
	selp.b32 	%r32, %r31, %r28, %p3;
	mov.b64 	%fd79, {%r29, %r32};
	mul.rn.f64 	%fd80, %fd75, %fd79;
	neg.f64 	%fd81, %fd80;
	fma.rn.f64 	%fd82, %fd75, %fd79, %fd81;
	fma.rn.f64 	%fd83, %fd77, %fd79, %fd82;
	add.f64 	%fd4, %fd80, %fd83;
	sub.f64 	%fd84, %fd80, %fd4;
	add.f64 	%fd5, %fd83, %fd84;
	fma.rn.f64 	%fd85, %fd4, 0d3FF71547652B82FE, 0d4338000000000000;
	{
	.reg .b32 %temp; 
	mov.b64 	{%r13, %temp}, %fd85;
	}
	mov.f64 	%fd86, 0dC338000000000000;
	add.rn.f64 	%fd87, %fd85, %fd86;
	fma.rn.f64 	%fd88, %fd87, 0dBFE62E42FEFA39EF, %fd4;
	fma.rn.f64 	%fd89, %fd87, 0dBC7ABC9E3B39803F, %fd88;
	fma.rn.f64 	%fd90, %fd89, 0d3E5ADE1569CE2BDF, 0d3E928AF3FCA213EA;
	fma.rn.f64 	%fd91, %fd90, %fd89, 0d3EC71DEE62401315;
	fma.rn.f64 	%fd92, %fd91, %fd89, 0d3EFA01997C89EB71;
	fma.rn.f64 	%fd93, %fd92, %fd89, 0d3F2A01A014761F65;
	fma.rn.f64 	%fd94, %fd93, %fd89, 0d3F56C16C1852B7AF;
	fma.rn.f64 	%fd95, %fd94, %fd89, 0d3F81111111122322;
	fma.rn.f64 	%fd96, %fd95, %fd89, 0d3FA55555555502A1;
	fma.rn.f64 	%fd97, %fd96, %fd89, 0d3FC5555555555511;
	fma.rn.f64 	%fd98, %fd97, %fd89, 0d3FE000000000000B;
	fma.rn.f64 	%fd99, %fd98, %fd89, 0d3FF0000000000000;
	fma.rn.f64 	%fd100, %fd99, %fd89, 0d3FF0000000000000;
	{
	.reg .b32 %temp; 
	mov.b64 	{%r14, %temp}, %fd100;
	}
	{
	.reg .b32 %temp; 
	mov.b64 	{%temp, %r15}, %fd100;
	}
	shl.b32 	%r33, %r13, 20;
	add.s32 	%r34, %r33, %r15;
	mov.b64 	%fd108, {%r14, %r34};
	{
	.reg .b32 %temp; 
	mov.b64 	{%temp, %r35}, %fd4;
	}
	mov.b32 	%f2, %r35;
	abs.f32 	%f1, %f2;
	setp.lt.f32 	%p4, %f1, 0f4086232B;
	@%p4 bra 	$L__BB12_7;
	setp.lt.f64 	%p5, %fd4, 0d0000000000000000;
	add.f64 	%fd101, %fd4, 0d7FF0000000000000;
	selp.f64 	%fd108, 0d0000000000000000, %fd101, %p5;
	setp.geu.f32 	%p6, %f1, 0f40874800;
	@%p6 bra 	$L__BB12_7;
	shr.u32 	%r36, %r13, 31;
	add.s32 	%r37, %r13, %r36;
	shr.s32 	%r38, %r37, 1;
	shl.b32 	%r39, %r38, 20;
	add.s32 	%r40, %r15, %r39;
	mov.b64 	%fd102, {%r14, %r40};
	sub.s32 	%r41, %r13, %r38;
	shl.b32 	%r42, %r41, 20;
	add.s32 	%r43, %r42, 1072693248;
	mov.b32 	%r44, 0;
	mov.b64 	%fd103, {%r44, %r43};
	mul.f64 	%fd108, %fd103, %fd102;
$L__BB12_7:
	abs.f64 	%fd104, %fd108;
	setp.eq.f64 	%p7, %fd104, 0d7FF0000000000000;
	fma.rn.f64 	%fd105, %fd108, %fd5, %fd108;
	selp.f64 	%fd106, %fd108, %fd105, %p7;
	st.param.f64 	[func_retval0], %fd106;
	ret;

}


// ===== COMPILED SASS (sm_100) =====

	.target	sm_100

	.elftype	@"ET_EXEC"


//--------------------- .note.nv.tkinfo           --------------------------
	.section	.note.nv.tkinfo,"",@"SHT_NOTE"
	.sectionflags	@"SHF_NOTE_NV_TKINFO"
	.tkinfo
        /*0018*/ 	.word	0x00000002
        /*0030*/ 	.string	""
        /*0030*/ 	.string	"ptxas"
        /*0030*/ 	.string	"Cuda compilation tools, release 13.0, V13.0.88"
        /*0030*/ 	.string	"Build cuda_13.0.r13.0/compiler.36424714_0"
        /*0030*/ 	.string	"-arch sm_100 -m 64 "



//--------------------- .note.nv.cuinfo           --------------------------
	.section	.note.nv.cuinfo,"",@"SHT_NOTE"
	.sectionflags	@"SHF_NOTE_NV_CUINFO"
        /*0018*/ 	.short	0x0002
        /*001a*/ 	.short	0x0064
        /*001c*/ 	.short	0x0082
	.zero		2


//--------------------- .nv.info                  --------------------------
	.section	.nv.info,"",@"SHT_CUDA_INFO"
	.align	4


	//----- nvinfo : EIATTR_REGCOUNT
	.align		4
        /*0000*/ 	.byte	0x04, 0x2f
        /*0002*/ 	.short	(.L_3 - .L_2)
	.align		4
.L_2:
        /*0004*/ 	.word	index@(_Z9mask_initPi)
        /*0008*/ 	.word	0x00000008


	//----- nvinfo : EIATTR_FRAME_SIZE
	.align		4
.L_3:
        /*000c*/ 	.byte	0x04, 0x11
        /*000e*/ 	.short	(.L_5 - .L_4)
	.align		4
.L_4:
        /*0010*/ 	.word	index@(_Z9mask_initPi)
        /*0014*/ 	.word	0x00000000


	//----- nvinfo : EIATTR_REGCOUNT
	.align		4
.L_5:
        /*0018*/ 	.byte	0x04, 0x2f
        /*001a*/ 	.short	(.L_7 - .L_6)
	.align		4
.L_6:
        /*001c*/ 	.word	index@(_Z17known_status_initPiS_)
        /*0020*/ 	.word	0x0000000a


	//----- nvinfo : EIATTR_FRAME_SIZE
	.align		4
.L_7:
        /*0024*/ 	.byte	0x04, 0x11
        /*0026*/ 	.short	(.L_9 - .L_8)
	.align		4
.L_8:
        /*0028*/ 	.word	index@(_Z17known_status_initPiS_)
        /*002c*/ 	.word	0x00000000


	//----- nvinfo : EIATTR_REGCOUNT
	.align		4
.L_9:
        /*0030*/ 	.byte	0x04, 0x2f
        /*0032*/ 	.short	(.L_11 - .L_10)
	.align		4
.L_10:
        /*0034*/ 	.word	index@(_Z3sumPiS_)
        /*0038*/ 	.word	0x0000000a


	//----- nvinfo : EIATTR_FRAME_SIZE
	.align		4
.L_11:
        /*003c*/ 	.byte	0x04, 0x11
        /*003e*/ 	.short	(.L_13 - .L_12)
	.align		4
.L_12:
        /*0040*/ 	.word	index@(_Z3sumPiS_)
        /*0044*/ 	.word	0x00000000


	//----- nvinfo : EIATTR_REGCOUNT
	.align		4
.L_13:
        /*0048*/ 	.byte	0x04, 0x2f
        /*004a*/ 	.short	(.L_15 - .L_14)
	.align		4
.L_14:
        /*004c*/ 	.word	index@(_Z12reduce_min_1PdPiS_)
        /*0050*/ 	.word	0x0000000e


	//----- nvinfo : EIATTR_FRAME_SIZE
	.align		4
.L_15:
        /*0054*/ 	.byte	0x04, 0x11
        /*0056*/ 	.short	(.L_17 - .L_16)
	.align		4
.L_16:
        /*0058*/ 	.word	index@(_Z12reduce_min_1PdPiS_)
        /*005c*/ 	.word	0x00000000


	//----- nvinfo : EIATTR_REGCOUNT
	.align		4
.L_17:
        /*0060*/ 	.byte	0x04, 0x2f
        /*0062*/ 	.short	(.L_19 - .L_18)
	.align		4
.L_18:
        /*0064*/ 	.word	index@(_Z12reduce_min_2PdS_)
        /*0068*/ 	.word	0x0000000c


	//----- nvinfo : EIATTR_FRAME_SIZE
	.align		4
.L_19:
        /*006c*/ 	.byte	0x04, 0x11
        /*006e*/ 	.short	(.L_21 - .L_20)
	.align		4
.L_20:
        /*0070*/ 	.word	index@(_Z12reduce_min_2PdS_)
        /*0074*/ 	.word	0x00000000


	//----- nvinfo : EIATTR_REGCOUNT
	.align		4
.L_21:
        /*0078*/ 	.byte	0x04, 0x2f
        /*007a*/ 	.short	(.L_23 - .L_22)
	.align		4
.L_22:
        /*007c*/ 	.word	index@(_Z10reduce_sumPiS_)
        /*0080*/ 	.word	0x0000000b


	//----- nvinfo : EIATTR_FRAME_SIZE
	.align		4
.L_23:
        /*0084*/ 	.byte	0x04, 0x11
        /*0086*/ 	.short	(.L_25 - .L_24)
	.align		4
.L_24:
        /*0088*/ 	.word	index@(_Z10reduce_sumPiS_)
        /*008c*/ 	.word	0x00000000


	//----- nvinfo : EIATTR_REGCOUNT
	.align		4
.L_25:
        /*0090*/ 	.byte	0x04, 0x2f
        /*0092*/ 	.short	(.L_27 - .L_26)
	.align		4
.L_26:
        /*0094*/ 	.word	index@(_Z68known_status_init_and_remove_known_and_sum_and_new_indices_mask_initPiS_S_S_)
        /*0098*/ 	.word	0x0000000c


	//----- nvinfo : EIATTR_FRAME_SIZE
	.align		4
.L_27:
        /*009c*/ 	.byte	0x04, 0x11
        /*009e*/ 	.short	(.L_29 - .L_28)
	.align		4
.L_28:
        /*00a0*/ 	.word	index@(_Z68known_status_init_and_remove_known_and_sum_and_new_indices_mask_initPiS_S_S_)
        /*00a4*/ 	.word	0x00000000


	//----- nvinfo : EIATTR_REGCOUNT
	.align		4
.L_29:
        /*00a8*/ 	.byte	0x04, 0x2f
        /*00aa*/ 	.short	(.L_31 - .L_30)
	.align		4
.L_30:
        /*00ac*/ 	.word	index@(_Z27masks_and_known_status_initPiS_S_S_)
        /*00b0*/ 	.word	0x0000000e


	//----- nvinfo : EIATTR_FRAME_SIZE
	.align		4
.L_31:
        /*00b4*/ 	.byte	0x04, 0x11
        /*00b6*/ 	.short	(.L_33 - .L_32)
	.align		4
.L_32:
        /*00b8*/ 	.word	index@(_Z27masks_and_known_status_initPiS_S_S_)
        /*00bc*/ 	.word	0x00000000


	//----- nvinfo : EIATTR_REGCOUNT
	.align		4
.L_33:
        /*00c0*/ 	.byte	0x04, 0x2f
        /*00c2*/ 	.short	(.L_35 - .L_34)
	.align		4
.L_34:
        /*00c4*/ 	.word	index@(_Z28update_status_with_criterionPdPiS0_S_)
        /*00c8*/ 	.word	0x0000000c


	//----- nvinfo : EIATTR_FRAME_SIZE
	.align		4
.L_35:
        /*00cc*/ 	.byte	0x04, 0x11
        /*00ce*/ 	.short	(.L_37 - .L_36)
	.align		4
.L_36:
        /*00d0*/ 	.word	index@(_Z28update_status_with_criterionPdPiS0_S_)
        /*00d4*/ 	.word	0x00000000


	//----- nvinfo : EIATTR_REGCOUNT
	.align		4
.L_37:
        /*00d8*/ 	.byte	0x04, 0x2f
        /*00da*/ 	.short	(.L_39 - .L_38)
	.align		4
.L_38:
        /*00dc*/ 	.word	index@(_Z12remove_knownPiS_)
        /*00e0*/ 	.word	0x00000008


	//----- nvinfo : EIATTR_FRAME_SIZE
	.align		4
.L_39:
        /*00e4*/ 	.byte	0x04, 0x11
        /*00e6*/ 	.short	(.L_41 - .L_40)
	.align		4
.L_40:
        /*00e8*/ 	.word	index@(_Z12remove_knownPiS_)
        /*00ec*/ 	.word	0x00000000


	//----- nvinfo : EIATTR_REGCOUNT
	.align		4
.L_41:
        /*00f0*/ 	.byte	0x04, 0x2f
        /*00f2*/ 	.short	(.L_43 - .L_42)
	.align		4
.L_42:
        /*00f4*/ 	.word	index@(_Z10self_labelPdPiS0_S0_)
        /*00f8*/ 	.word	0x00000048


	//----- nvinfo : EIATTR_FRAME_SIZE
	.align		4
.L_43:
        /*00fc*/ 	.byte	0x04, 0x11
        /*00fe*/ 	.short	(.L_45 - .L_44)
	.align		4
.L_44:
        /*0100*/ 	.word	index@($_Z10self_labelPdPiS0_S0_$__internal_trig_reduction_slowpathd)
        /*0104*/ 	.word	0x00000028


	//----- nvinfo : EIATTR_FRAME_SIZE
	.align		4
.L_45:
        /*0108*/ 	.byte	0x04, 0x11
        /*010a*/ 	.short	(.L_47 - .L_46)
	.align		4
.L_46:
        /*010c*/ 	.word	index@($_Z10self_labelPdPiS0_S0_$__internal_accurate_pow)
        /*0110*/ 	.word	0x00000028


	//----- nvinfo : EIATTR_FRAME_SIZE
	.align		4
.L_47:
        /*0114*/ 	.byte	0x04, 0x11
        /*0116*/ 	.short	(.L_49 - .L_48)
	.align		4
.L_48:
        /*0118*/ 	.word	index@($__internal_1_$__cuda_sm20_dsqrt_rn_f64_mediumpath_v1)
        /*011c*/ 	.word	0x00000028


	//----- nvinfo : EIATTR_FRAME_SIZE
	.align		4
.L_49:
        /*0120*/ 	.byte	0x04, 0x11
        /*0122*/ 	.short	(.L_51 - .L_50)
	.align		4
.L_50:
        /*0124*/ 	.word	index@($__internal_0_$__cuda_sm20_div_rn_f64_full)
        /*0128*/ 	.word	0x00000028


	//----- nvinfo : EIATTR_FRAME_SIZE
	.align		4
.L_51:
        /*012c*/ 	.byte	0x04, 0x11
        /*012e*/ 	.short	(.L_53 - .L_52)
	.align		4
.L_52:
        /*0130*/ 	.word	index@(_Z10self_labelPdPiS0_S0_)
        /*0134*/ 	.word	0x00000028


	//----- nvinfo : EIATTR_MIN_STACK_SIZE
	.align		4
.L_53:
        /*0138*/ 	.byte	0x04, 0x12
        /*013a*/ 	.short	(.L_55 - .L_54)
	.align		4
.L_54:
        /*013c*/ 	.word	index@(_Z10self_labelPdPiS0_S0_)
        /*0140*/ 	.word	0x00000028


	//----- nvinfo : EIATTR_MIN_STACK_SIZE
	.align		4
.L_55:
        /*0144*/ 	.byte	0x04, 0x12
        /*0146*/ 	.short	(.L_57 - .L_56)
	.align		4
.L_56:
        /*0148*/ 	.word	index@(_Z12remove_knownPiS_)
        /*014c*/ 	.word	0x00000000


	//----- nvinfo : EIATTR_MIN_STACK_SIZE
	.align		4
.L_57:
        /*0150*/ 	.byte	0x04, 0x12
        /*0152*/ 	.short	(.L_59 - .L_58)
	.align		4
.L_58:
        /*0154*/ 	.word	index@(_Z28update_status_with_criterionPdPiS0_S_)
        /*0158*/ 	.word	0x00000000


	//----- nvinfo : EIATTR_MIN_STACK_SIZE
	.align		4
.L_59:
        /*015c*/ 	.byte	0x04, 0x12
        /*015e*/ 	.short	(.L_61 - .L_60)
	.align		4
.L_60:
        /*0160*/ 	.word	index@(_Z27masks_and_known_status_initPiS_S_S_)
        /*0164*/ 	.word	0x00000000


	//----- nvinfo : EIATTR_MIN_STACK_SIZE
	.align		4
.L_61:
        /*0168*/ 	.byte	0x04, 0x12
        /*016a*/ 	.short	(.L_63 - .L_62)
	.align		4
.L_62:
        /*016c*/ 	.word	index@(_Z68known_status_init_and_remove_known_and_sum_and_new_indices_mask_initPiS_S_S_)
        /*0170*/ 	.word	0x00000000


	//----- nvinfo : EIATTR_MIN_STACK_SIZE
	.align		4
.L_63:
        /*0174*/ 	.byte	0x04, 0x12
        /*0176*/ 	.short	(.L_65 - .L_64)
	.align		4
.L_64:
        /*0178*/ 	.word	index@(_Z10reduce_sumPiS_)
        /*017c*/ 	.word	0x00000000


	//----- nvinfo : EIATTR_MIN_STACK_SIZE
	.align		4
.L_65:
        /*0180*/ 	.byte	0x04, 0x12
        /*0182*/ 	.short	(.L_67 - .L_66)
	.align		4
.L_66:
        /*0184*/ 	.word	index@(_Z12reduce_min_2PdS_)
        /*0188*/ 	.word	0x00000000


	//----- nvinfo : EIATTR_MIN_STACK_SIZE
	.align		4
.L_67:
        /*018c*/ 	.byte	0x04, 0x12
        /*018e*/ 	.short	(.L_69 - .L_68)
	.align		4
.L_68:
        /*0190*/ 	.word	index@(_Z12reduce_min_1PdPiS_)
        /*0194*/ 	.word	0x00000000


	//----- nvinfo : EIATTR_MIN_STACK_SIZE
	.align		4
.L_69:
        /*0198*/ 	.byte	0x04, 0x12
        /*019a*/ 	.short	(.L_71 - .L_70)
	.align		4
.L_70:
        /*019c*/ 	.word	index@(_Z3sumPiS_)
        /*01a0*/ 	.word	0x00000000


	//----- nvinfo : EIATTR_MIN_STACK_SIZE
	.align		4
.L_71:
        /*01a4*/ 	.byte	0x04, 0x12
        /*01a6*/ 	.short	(.L_73 - .L_72)
	.align		4
.L_72:
        /*01a8*/ 	.word	index@(_Z17known_status_initPiS_)
        /*01ac*/ 	.word	0x00000000


	//----- nvinfo : EIATTR_MIN_STACK_SIZE
	.align		4
.L_73:
        /*01b0*/ 	.byte	0x04, 0x12
        /*01b2*/ 	.short	(.L_75 - .L_74)
	.align		4
.L_74:
        /*01b4*/ 	.word	index@(_Z9mask_initPi)
        /*01b8*/ 	.word	0x00000000
.L_75:


//--------------------- .nv.compat                --------------------------
	.section	.nv.compat,"",@"SHT_CUDA_COMPAT_INFO"
	.align	4
        /*0000*/ 	.byte	0x02, 0x09, 0x00, 0x00, 0x02, 0x02, 0x01, 0x00, 0x02, 0x05, 0x05, 0x00, 0x03, 0x07, 0x01, 0x01
        /*0010*/ 	.byte	0x02, 0x03, 0x00, 0x00, 0x02, 0x06, 0x01, 0x00, 0x04, 0x0b, 0x08, 0x00, 0x01, 0x00, 0x00, 0x00
        /*0020*/ 	.byte	0x00, 0x00, 0x00, 0x00


//--------------------- .nv.info._Z10self_labelPdPiS0_S0_ --------------------------
	.section	.nv.info._Z10self_labelPdPiS0_S0_,"",@"SHT_CUDA_INFO"
	.sectionflags	@""
	.align	4


	//----- nvinfo : EIATTR_CUDA_API_VERSION
	.align		4
        /*0000*/ 	.byte	0x04, 0x37
        /*0002*/ 	.short	(.L_77 - .L_76)
.L_76:
        /*0004*/ 	.word	0x00000082


	//----- nvinfo : EIATTR_KPARAM_INFO
	.align		4
.L_77:
        /*0008*/ 	.byte	0x04, 0x17
        /*000a*/ 	.short	(.L_79 - .L_78)
.L_78:
        /*000c*/ 	.word	0x00000000
        /*0010*/ 	.short	0x0003
        /*0012*/ 	.short	0x0018
        /*0014*/ 	.byte	0x00, 0xf5, 0x21, 0x00


	//----- nvinfo : EIATTR_KPARAM_INFO
	.align		4
.L_79:
        /*0018*/ 	.byte	0x04, 0x17
        /*001a*/ 	.short	(.L_81 - .L_80)
.L_80:
        /*001c*/ 	.word	0x00000000
        /*0020*/ 	.short	0x0002
        /*0022*/ 	.short	0x0010
        /*0024*/ 	.byte	0x00, 0xf5, 0x21, 0x00


	//----- nvinfo : EIATTR_KPARAM_INFO
	.align		4
.L_81:
        /*0028*/ 	.byte	0x04, 0x17
        /*002a*/ 	.short	(.L_83 - .L_82)
.L_82:
        /*002c*/ 	.word	0x00000000
        /*0030*/ 	.short	0x0001
        /*0032*/ 	.short	0x0008
        /*0034*/ 	.byte	0x00, 0xf5, 0x21, 0x00


	//----- nvinfo : EIATTR_KPARAM_INFO
	.align		4
.L_83:
        /*0038*/ 	.byte	0x04, 0x17
        /*003a*/ 	.short	(.L_85 - .L_84)
.L_84:
        /*003c*/ 	.word	0x00000000
        /*0040*/ 	.short	0x0000
        /*0042*/ 	.short	0x0000
        /*0044*/ 	.byte	0x00, 0xf5, 0x21, 0x00


	//----- nvinfo : EIATTR_SPARSE_MMA_MASK
	.align		4
.L_85:
        /*0048*/ 	.byte	0x03, 0x50
        /*004a*/ 	.short	0x0000


	//----- nvinfo : EIATTR_MAXREG_COUNT
	.align		4
        /*004c*/ 	.byte	0x03, 0x1b
        /*004e*/ 	.short	0x00ff


	//----- nvinfo : EIATTR_EXTERNS
	.align		4
        /*0050*/ 	.byte	0x04, 0x0f
        /*0052*/ 	.short	(.L_87 - .L_86)


	//   ....[0]....
	.align		4
.L_86:
        /*0054*/ 	.word	index@(malloc)


	//   ....[1]....
	.align		4
        /*0058*/ 	.word	index@(free)


	//----- nvinfo : EIATTR_MERCURY_ISA_VERSION
	.align		4
.L_87:
        /*005c*/ 	.byte	0x03, 0x5f
        /*005e*/ 	.short	0x0101


	//----- nvinfo : EIATTR_VRC_CTA_INIT_COUNT
	.align		4
        /*0060*/ 	.byte	0x02, 0x4a
	.zero		1
	.zero		1


	//----- nvinfo : EIATTR_SYSCALL_OFFSETS
	.align		4
        /*0064*/ 	.byte	0x04, 0x46
        /*0066*/ 	.short	(.L_89 - .L_88)


	//   ....[0]....
.L_88:
        /*0068*/ 	.word	0x00000340


	//   ....[1]....
        /*006c*/ 	.word	0x00001150


	//   ....[2]....
        /*0070*/ 	.word	0x00002540


	//   ....[3]....
        /*0074*/ 	.word	0x00002730


	//   ....[4]....
        /*0078*/ 	.word	0x00002790


	//   ....[5]....
        /*007c*/ 	.word	0x00003590


	//   ....[6]....
        /*0080*/ 	.word	0x000049a0


	//   ....[7]....
        /*0084*/ 	.word	0x00004b70


	//----- nvinfo : EIATTR_EXIT_INSTR_OFFSETS
	.align		4
.L_89:
        /*0088*/ 	.byte	0x04, 0x1c
        /*008a*/ 	.short	(.L_91 - .L_90)


	//   ....[0]....
.L_90:
        /*008c*/ 	.word	0x00000250


	//   ....[1]....
        /*0090*/ 	.word	0x00004b80


	//----- nvinfo : EIATTR_CRS_STACK_SIZE
	.align		4
.L_91:
        /*0094*/ 	.byte	0x04, 0x1e
        /*0096*/ 	.short	(.L_93 - .L_92)
.L_92:
        /*0098*/ 	.word	0x00000000


	//----- nvinfo : EIATTR_CBANK_PARAM_SIZE
	.align		4
.L_93:
        /*009c*/ 	.byte	0x03, 0x19
        /*009e*/ 	.short	0x0020


	//----- nvinfo : EIATTR_PARAM_CBANK
	.align		4
        /*00a0*/ 	.byte	0x04, 0x0a
        /*00a2*/ 	.short	(.L_95 - .L_94)
	.align		4
.L_94:
        /*00a4*/ 	.word	index@(.nv.constant0._Z10self_labelPdPiS0_S0_)
        /*00a8*/ 	.short	0x0380
        /*00aa*/ 	.short	0x0020


	//----- nvinfo : EIATTR_SW_WAR
	.align		4
.L_95:
        /*00ac*/ 	.byte	0x04, 0x36
        /*00ae*/ 	.short	(.L_97 - .L_96)
.L_96:
        /*00b0*/ 	.word	0x00000008
.L_97:


//--------------------- .nv.info._Z12remove_knownPiS_ --------------------------
	.section	.nv.info._Z12remove_knownPiS_,"",@"SHT_CUDA_INFO"
	.sectionflags	@""
	.align	4


	//----- nvinfo : EIATTR_CUDA_API_VERSION
	.align		4
        /*0000*/ 	.byte	0x04, 0x37
        /*0002*/ 	.short	(.L_99 - .L_98)
.L_98:
        /*0004*/ 	.word	0x00000082


	//----- nvinfo : EIATTR_KPARAM_INFO
	.align		4
.L_99:
        /*0008*/ 	.byte	0x04, 0x17
        /*000a*/ 	.short	(.L_101 - .L_100)
.L_100:
        /*000c*/ 	.word	0x00000000
        /*0010*/ 	.short	0x0001
        /*0012*/ 	.short	0x0008
        /*0014*/ 	.byte	0x00, 0xf5, 0x21, 0x00


	//----- nvinfo : EIATTR_KPARAM_INFO
	.align		4
.L_101:
        /*0018*/ 	.byte	0x04, 0x17
        /*001a*/ 	.short	(.L_103 - .L_102)
.L_102:
        /*001c*/ 	.word	0x00000000
        /*0020*/ 	.short	0x0000
        /*0022*/ 	.short	0x0000
        /*0024*/ 	.byte	0x00, 0xf5, 0x21, 0x00


	//----- nvinfo : EIATTR_SPARSE_MMA_MASK
	.align		4
.L_103:
        /*0028*/ 	.byte	0x03, 0x50
        /*002a*/ 	.short	0x0000


	//----- nvinfo : EIATTR_MAXREG_COUNT
	.align		4
        /*002c*/ 	.byte	0x03, 0x1b
        /*002e*/ 	.short	0x00ff


	//----- nvinfo : EIATTR_MERCURY_ISA_VERSION
	.align		4
        /*0030*/ 	.byte	0x03, 0x5f
        /*0032*/ 	.short	0x0101


	//----- nvinfo : EIATTR_VRC_CTA_INIT_COUNT
	.align		4
        /*0034*/ 	.byte	0x02, 0x4a
	.zero		1
	.zero		1


	//----- nvinfo : EIATTR_EXIT_INSTR_OFFSETS
	.align		4
        /*0038*/ 	.byte	0x04, 0x1c
        /*003a*/ 	.short	(.L_105 - .L_104)


	//   ....[0]....
.L_104:
        /*003c*/ 	.word	0x000000a0


	//   ....[1]....
        /*0040*/ 	.word	0x000000f0


	//   ....[2]....
        /*0044*/ 	.word	0x00000110


	//----- nvinfo : EIATTR_CBANK_PARAM_SIZE
	.align		4
.L_105:
        /*0048*/ 	.byte	0x03, 0x19
        /*004a*/ 	.short	0x0010


	//----- nvinfo : EIATTR_PARAM_CBANK
	.align		4
        /*004c*/ 	.byte	0x04, 0x0a
        /*004e*/ 	.short	(.L_107 - .L_106)
	.align		4
.L_106:
        /*0050*/ 	.word	index@(.nv.constant0._Z12remove_knownPiS_)
        /*0054*/ 	.short	0x0380
        /*0056*/ 	.short	0x0010


	//----- nvinfo : EIATTR_SW_WAR
	.align		4
.L_107:
        /*0058*/ 	.byte	0x04, 0x36
        /*005a*/ 	.short	(.L_109 - .L_108)
.L_108:
        /*005c*/ 	.word	0x00000008
.L_109:


//--------------------- .nv.info._Z28update_status_with_criterionPdPiS0_S_ --------------------------
	.section	.nv.info._Z28update_status_with_criterionPdPiS0_S_,"",@"SHT_CUDA_INFO"
	.sectionflags	@""
	.align	4


	//----- nvinfo : EIATTR_CUDA_API_VERSION
	.align		4
        /*0000*/ 	.byte	0x04, 0x37
        /*0002*/ 	.short	(.L_111 - .L_110)
.L_110:
        /*0004*/ 	.word	0x00000082


	//----- nvinfo : EIATTR_KPARAM_INFO
	.align		4
.L_111:
        /*0008*/ 	.byte	0x04, 0x17
        /*000a*/ 	.short	(.L_113 - .L_112)
.L_112:
        /*000c*/ 	.word	0x00000000
        /*0010*/ 	.short	0x0003
        /*0012*/ 	.short	0x0018
        /*0014*/ 	.byte	0x00, 0xf5, 0x21, 0x00


	//----- nvinfo : EIATTR_KPARAM_INFO
	.align		4
.L_113:
        /*0018*/ 	.byte	0x04, 0x17
        /*001a*/ 	.short	(.L_115 - .L_114)
.L_114:
        /*001c*/ 	.word	0x00000000
        /*0020*/ 	.short	0x0002
        /*0022*/ 	.short	0x0010
        /*0024*/ 	.byte	0x00, 0xf5, 0x21, 0x00


	//----- nvinfo : EIATTR_KPARAM_INFO
	.align		4
.L_115:
        /*0028*/ 	.byte	0x04, 0x17
        /*002a*/ 	.short	(.L_117 - .L_116)
.L_116:
        /*002c*/ 	.word	0x00000000
        /*0030*/ 	.short	0x0001
        /*0032*/ 	.short	0x0008
        /*0034*/ 	.byte	0x00, 0xf5, 0x21, 0x00


	//----- nvinfo : EIATTR_KPARAM_INFO
	.align		4
.L_117:
        /*0038*/ 	.byte	0x04, 0x17
        /*003a*/ 	.short	(.L_119 - .L_118)
.L_118:
        /*003c*/ 	.word	0x00000000
        /*0040*/ 	.short	0x0000
        /*0042*/ 	.short	0x0000
        /*0044*/ 	.byte	0x00, 0xf5, 0x21, 0x00


	//----- nvinfo : EIATTR_SPARSE_MMA_MASK
	.align		4
.L_119:
        /*0048*/ 	.byte	0x03, 0x50
        /*004a*/ 	.short	0x0000


	//----- nvinfo : EIATTR_MAXREG_COUNT
	.align		4
        /*004c*/ 	.byte	0x03, 0x1b
        /*004e*/ 	.short	0x00ff


	//----- nvinfo : EIATTR_MERCURY_ISA_VERSION
	.align		4
        /*0050*/ 	.byte	0x03, 0x5f
        /*0052*/ 	.short	0x0101


	//----- nvinfo : EIATTR_VRC_CTA_INIT_COUNT
	.align		4
        /*0054*/ 	.byte	0x02, 0x4a
	.zero		1
	.zero		1


	//----- nvinfo : EIATTR_EXIT_INSTR_OFFSETS
	.align		4
        /*0058*/ 	.byte	0x04, 0x1c
        /*005a*/ 	.short	(.L_121 - .L_120)


	//   ....[0]....
.L_120:
        /*005c*/ 	.word	0x000000f0


	//   ....[1]....
        /*0060*/ 	.word	0x00000180


	//----- nvinfo : EIATTR_CBANK_PARAM_SIZE
	.align		4
.L_121:
        /*0064*/ 	.byte	0x03, 0x19
        /*0066*/ 	.short	0x0020


	//----- nvinfo : EIATTR_PARAM_CBANK
	.align		4
        /*0068*/ 	.byte	0x04, 0x0a
        /*006a*/ 	.short	(.L_123 - .L_122)
	.align		4
.L_122:
        /*006c*/ 	.word	index@(.nv.constant0._Z28update_status_with_criterionPdPiS0_S_)
        /*0070*/ 	.short	0x0380
        /*0072*/ 	.short	0x0020


	//----- nvinfo : EIATTR_SW_WAR
	.align		4
.L_123:
        /*0074*/ 	.byte	0x04, 0x36
        /*0076*/ 	.short	(.L_125 - .L_124)
.L_124:
        /*0078*/ 	.word	0x00000008
.L_125:


//--------------------- .nv.info._Z27masks_and_known_status_initPiS_S_S_ --------------------------
	.section	.nv.info._Z27masks_and_known_status_initPiS_S_S_,"",@"SHT_CUDA_INFO"
	.sectionflags	@""
	.align	4


	//----- nvinfo : EIATTR_CUDA_API_VERSION
	.align		4
        /*0000*/ 	.byte	0x04, 0x37
        /*0002*/ 	.short	(.L_127 - .L_126)
.L_126:
        /*0004*/ 	.word	0x00000082


	//----- nvinfo : EIATTR_KPARAM_INFO
	.align		4
.L_127:
        /*0008*/ 	.byte	0x04, 0x17
        /*000a*/ 	.short	(.L_129 - .L_128)
.L_128:
        /*000c*/ 	.word	0x00000000
        /*0010*/ 	.short	0x0003
        /*0012*/ 	.short	0x0018
        /*0014*/ 	.byte	0x00, 0xf5, 0x21, 0x00


	//----- nvinfo : EIATTR_KPARAM_INFO
	.align		4
.L_129:
        /*0018*/ 	.byte	0x04, 0x17
        /*001a*/ 	.short	(.L_131 - .L_130)
.L_130:
        /*001c*/ 	.word	0x00000000
        /*0020*/ 	.short	0x0002
        /*0022*/ 	.short	0x0010
        /*0024*/ 	.byte	0x00, 0xf5, 0x21, 0x00


	//----- nvinfo : EIATTR_KPARAM_INFO
	.align		4
.L_131:
        /*0028*/ 	.byte	0x04, 0x17
        /*002a*/ 	.short	(.L_133 - .L_132)
.L_132:
        /*002c*/ 	.word	0x00000000
        /*0030*/ 	.short	0x0001
        /*0032*/ 	.short	0x0008
        /*0034*/ 	.byte	0x00, 0xf5, 0x21, 0x00


	//----- nvinfo : EIATTR_KPARAM_INFO
	.align		4
.L_133:
        /*0038*/ 	.byte	0x04, 0x17
        /*003a*/ 	.short	(.L_135 - .L_134)
.L_134:
        /*003c*/ 	.word	0x00000000
        /*0040*/ 	.short	0x0000
        /*0042*/ 	.short	0x0000
        /*0044*/ 	.byte	0x00, 0xf5, 0x21, 0x00


	//----- nvinfo : EIATTR_SPARSE_MMA_MASK
	.align		4
.L_135:
        /*0048*/ 	.byte	0x03, 0x50
        /*004a*/ 	.short	0x0000


	//----- nvinfo : EIATTR_MAXREG_COUNT
	.align		4
        /*004c*/ 	.byte	0x03, 0x1b
        /*004e*/ 	.short	0x00ff


	//----- nvinfo : EIATTR_MERCURY_ISA_VERSION
	.align		4
        /*0050*/ 	.byte	0x03, 0x5f
        /*0052*/ 	.short	0x0101


	//----- nvinfo : EIATTR_VRC_CTA_INIT_COUNT
	.align		4
        /*0054*/ 	.byte	0x02, 0x4a
	.zero		1
	.zero		1


	//----- nvinfo : EIATTR_EXIT_INSTR_OFFSETS
	.align		4
        /*0058*/ 	.byte	0x04, 0x1c
        /*005a*/ 	.short	(.L_137 - .L_136)


	//   ....[0]....
.L_136:
        /*005c*/ 	.word	0x00000150


	//----- nvinfo : EIATTR_CBANK_PARAM_SIZE
	.align		4
.L_137:
        /*0060*/ 	.byte	0x03, 0x19
        /*0062*/ 	.short	0x0020


	//----- nvinfo : EIATTR_PARAM_CBANK
	.align		4
        /*0064*/ 	.byte	0x04, 0x0a
        /*0066*/ 	.short	(.L_139 - .L_138)
	.align		4
.L_138:
        /*0068*/ 	.word	index@(.nv.constant0._Z27masks_and_known_status_initPiS_S_S_)
        /*006c*/ 	.short	0x0380
        /*006e*/ 	.short	0x0020


	//----- nvinfo : EIATTR_SW_WAR
	.align		4
.L_139:
        /*0070*/ 	.byte	0x04, 0x36
        /*0072*/ 	.short	(.L_141 - .L_140)
.L_140:
        /*0074*/ 	.word	0x00000008
.L_141:


//--------------------- .nv.info._Z68known_status_init_and_remove_known_and_sum_and_new_indices_mask_initPiS_S_S_ --------------------------
	.section	.nv.info._Z68known_status_init_and_remove_known_and_sum_and_new_indices_mask_initPiS_S_S_,"",@"SHT_CUDA_INFO"
	.sectionflags	@""
	.align	4


	//----- nvinfo : EIATTR_CUDA_API_VERSION
	.align		4
        /*0000*/ 	.byte	0x04, 0x37
        /*0002*/ 	.short	(.L_143 - .L_142)
.L_142:
        /*0004*/ 	.word	0x00000082


	//----- nvinfo : EIATTR_KPARAM_INFO
	.align		4
.L_143:
        /*0008*/ 	.byte	0x04, 0x17
        /*000a*/ 	.short	(.L_145 - .L_144)
.L_144:
        /*000c*/ 	.word	0x00000000
        /*0010*/ 	.short	0x0003
        /*0012*/ 	.short	0x0018
        /*0014*/ 	.byte	0x00, 0xf5, 0x21, 0x00


	//----- nvinfo : EIATTR_KPARAM_INFO
	.align		4
.L_145:
        /*0018*/ 	.byte	0x04, 0x17
        /*001a*/ 	.short	(.L_147 - .L_146)
.L_146:
        /*001c*/ 	.word	0x00000000
        /*0020*/ 	.short	0x0002
        /*0022*/ 	.short	0x0010
        /*0024*/ 	.byte	0x00, 0xf5, 0x21, 0x00


	//----- nvinfo : EIATTR_KPARAM_INFO
	.align		4
.L_147:
        /*0028*/ 	.byte	0x04, 0x17
        /*002a*/ 	.short	(.L_149 - .L_148)
.L_148:
        /*002c*/ 	.word	0x00000000
        /*0030*/ 	.short	0x0001
        /*0032*/ 	.short	0x0008
        /*0034*/ 	.byte	0x00, 0xf5, 0x21, 0x00


	//----- nvinfo : EIATTR_KPARAM_INFO
	.align		4
.L_149:
        /*0038*/ 	.byte	0x04, 0x17
        /*003a*/ 	.short	(.L_151 - .L_150)
.L_150:
        /*003c*/ 	.word	0x00000000
        /*0040*/ 	.short	0x0000
        /*0042*/ 	.short	0x0000
        /*0044*/ 	.byte	0x00, 0xf5, 0x21, 0x00


	//----- nvinfo : EIATTR_SPARSE_MMA_MASK
	.align		4
.L_151:
        /*0048*/ 	.byte	0x03, 0x50
        /*004a*/ 	.short	0x0000


	//----- nvinfo : EIATTR_MAXREG_COUNT
	.align		4
        /*004c*/ 	.byte	0x03, 0x1b
        /*004e*/ 	.short	0x00ff


	//----- nvinfo : EIATTR_MERCURY_ISA_VERSION
	.align		4
        /*0050*/ 	.byte	0x03, 0x5f
        /*0052*/ 	.short	0x0101


	//----- nvinfo : EIATTR_VRC_CTA_INIT_COUNT
	.align		4
        /*0054*/ 	.byte	0x02, 0x4a
	.zero		1
	.zero		1


	//----- nvinfo : EIATTR_EXIT_INSTR_OFFSETS
	.align		4
        /*0058*/ 	.byte	0x04, 0x1c
        /*005a*/ 	.short	(.L_153 - .L_152)


	//   ....[0]....
.L_152:
        /*005c*/ 	.word	0x000001e0


	//----- nvinfo : EIATTR_CRS_STACK_SIZE
	.align		4
.L_153:
        /*0060*/ 	.byte	0x04, 0x1e
        /*0062*/ 	.short	(.L_155 - .L_154)
.L_154:
        /*0064*/ 	.word	0x00000000


	//----- nvinfo : EIATTR_CBANK_PARAM_SIZE
	.align		4
.L_155:
        /*0068*/ 	.byte	0x03, 0x19
        /*006a*/ 	.short	0x0020


	//----- nvinfo : EIATTR_PARAM_CBANK
	.align		4
        /*006c*/ 	.byte	0x04, 0x0a
        /*006e*/ 	.short	(.L_157 - .L_156)
	.align		4
.L_156:
        /*0070*/ 	.word	index@(.nv.constant0._Z68known_status_init_and_remove_known_and_sum_and_new_indices_mask_initPiS_S_S_)
        /*0074*/ 	.short	0x0380
        /*0076*/ 	.short	0x0020


	//----- nvinfo : EIATTR_SW_WAR
	.align		4
.L_157:
        /*0078*/ 	.byte	0x04, 0x36
        /*007a*/ 	.short	(.L_159 - .L_158)
.L_158:
        /*007c*/ 	.word	0x00000008
.L_159:


//--------------------- .nv.info._Z10reduce_sumPiS_ --------------------------
	.section	.nv.info._Z10reduce_sumPiS_,"",@"SHT_CUDA_INFO"
	.sectionflags	@""
	.align	4


	//----- nvinfo : EIATTR_CUDA_API_VERSION
	.align		4
        /*0000*/ 	.byte	0x04, 0x37
        /*0002*/ 	.short	(.L_161 - .L_160)
.L_160:
        /*0004*/ 	.word	0x00000082


	//----- nvinfo : EIATTR_KPARAM_INFO
	.align		4
.L_161:
        /*0008*/ 	.byte	0x04, 0x17
        /*000a*/ 	.short	(.L_163 - .L_162)
.L_162:
        /*000c*/ 	.word	0x00000000
        /*0010*/ 	.short	0x0001
        /*0012*/ 	.short	0x0008
        /*0014*/ 	.byte	0x00, 0xf5, 0x21, 0x00


	//----- nvinfo : EIATTR_KPARAM_INFO
	.align		4
.L_163:
        /*0018*/ 	.byte	0x04, 0x17
        /*001a*/ 	.short	(.L_165 - .L_164)
.L_164:
        /*001c*/ 	.word	0x00000000
        /*0020*/ 	.short	0x0000
        /*0022*/ 	.short	0x0000
        /*0024*/ 	.byte	0x00, 0xf5, 0x21, 0x00


	//----- nvinfo : EIATTR_SPARSE_MMA_MASK
	.align		4
.L_165:
        /*0028*/ 	.byte	0x03, 0x50
        /*002a*/ 	.short	0x0000


	//----- nvinfo : EIATTR_MAXREG_COUNT
	.align		4
        /*002c*/ 	.byte	0x03, 0x1b
        /*002e*/ 	.short	0x00ff


	//----- nvinfo : EIATTR_NUM_BARRIERS
	.align		4
        /*0030*/ 	.byte	0x02, 0x4c
        /*0032*/ 	.byte	0x01
	.zero		1


	//----- nvinfo : EIATTR_MERCURY_ISA_VERSION
	.align		4
        /*0034*/ 	.byte	0x03, 0x5f
        /*0036*/ 	.short	0x0101


	//----- nvinfo : EIATTR_VRC_CTA_INIT_COUNT
	.align		4
        /*0038*/ 	.byte	0x02, 0x4a
	.zero		1
	.zero		1


	//----- nvinfo : EIATTR_EXIT_INSTR_OFFSETS
	.align		4
        /*003c*/ 	.byte	0x04, 0x1c
        /*003e*/ 	.short	(.L_167 - .L_166)


	//   ....[0]....
.L_166:
        /*0040*/ 	.word	0x000001e0


	//   ....[1]....
        /*0044*/ 	.word	0x00000260


	//----- nvinfo : EIATTR_CBANK_PARAM_SIZE
	.align		4
.L_167:
        /*0048*/ 	.byte	0x03, 0x19
        /*004a*/ 	.short	0x0010


	//----- nvinfo : EIATTR_PARAM_CBANK
	.align		4
        /*004c*/ 	.byte	0x04, 0x0a
        /*004e*/ 	.short	(.L_169 - .L_168)
	.align		4
.L_168:
        /*0050*/ 	.word	index@(.nv.constant0._Z10reduce_sumPiS_)
        /*0054*/ 	.short	0x0380
        /*0056*/ 	.short	0x0010


	//----- nvinfo : EIATTR_SW_WAR
	.align		4
.L_169:
        /*0058*/ 	.byte	0x04, 0x36
        /*005a*/ 	.short	(.L_171 - .L_170)
.L_170:
        /*005c*/ 	.word	0x00000008
.L_171:


//--------------------- .nv.info._Z12reduce_min_2PdS_ --------------------------
	.section	.nv.info._Z12reduce_min_2PdS_,"",@"SHT_CUDA_INFO"
	.sectionflags	@""
	.align	4


	//----- nvinfo : EIATTR_CUDA_API_VERSION
	.align		4
        /*0000*/ 	.byte	0x04, 0x37
        /*0002*/ 	.short	(.L_173 - .L_172)
.L_172:
        /*0004*/ 	.word	0x00000082


	//----- nvinfo : EIATTR_KPARAM_INFO
	.align		4
.L_173:
        /*0008*/ 	.byte	0x04, 0x17
        /*000a*/ 	.short	(.L_175 - .L_174)
.L_174:
        /*000c*/ 	.word	0x00000000
        /*0010*/ 	.short	0x0001
        /*0012*/ 	.short	0x0008
        /*0014*/ 	.byte	0x00, 0xf5, 0x21, 0x00


	//----- nvinfo : EIATTR_KPARAM_INFO
	.align		4
.L_175:
        /*0018*/ 	.byte	0x04, 0x17
        /*001a*/ 	.short	(.L_177 - .L_176)
.L_176:
        /*001c*/ 	.word	0x00000000
        /*0020*/ 	.short	0x0000
        /*0022*/ 	.short	0x0000
        /*0024*/ 	.byte	0x00, 0xf5, 0x21, 0x00


	//----- nvinfo : EIATTR_SPARSE_MMA_MASK
	.align		4
.L_177:
        /*0028*/ 	.byte	0x03, 0x50
        /*002a*/ 	.short	0x0000


	//----- nvinfo : EIATTR_MAXREG_COUNT
	.align		4
        /*002c*/ 	.byte	0x03, 0x1b
        /*002e*/ 	.short	0x00ff


	//----- nvinfo : EIATTR_NUM_BARRIERS
	.align		4
        /*0030*/ 	.byte	0x02, 0x4c
        /*0032*/ 	.byte	0x01
	.zero		1


	//----- nvinfo : EIATTR_MERCURY_ISA_VERSION
	.align		4
        /*0034*/ 	.byte	0x03, 0x5f
        /*0036*/ 	.short	0x0101


	//----- nvinfo : EIATTR_VRC_CTA_INIT_COUNT
	.align		4
        /*0038*/ 	.byte	0x02, 0x4a
	.zero		1
	.zero		1


	//----- nvinfo : EIATTR_EXIT_INSTR_OFFSETS
	.align		4
        /*003c*/ 	.byte	0x04, 0x1c
        /*003e*/ 	.short	(.L_179 - .L_178)


	//   ....[0]....
.L_178:
        /*0040*/ 	.word	0x00000200


	//   ....[1]....
        /*0044*/ 	.word	0x00000280


	//----- nvinfo : EIATTR_CBANK_PARAM_SIZE
	.align		4
.L_179:
        /*0048*/ 	.byte	0x03, 0x19
        /*004a*/ 	.short	0x0010


	//----- nvinfo : EIATTR_PARAM_CBANK
	.align		4
        /*004c*/ 	.byte	0x04, 0x0a
        /*004e*/ 	.short	(.L_181 - .L_180)
	.align		4
.L_180:
        /*0050*/ 	.word	index@(.nv.constant0._Z12reduce_min_2PdS_)
        /*0054*/ 	.short	0x0380
        /*0056*/ 	.short	0x0010


	//----- nvinfo : EIATTR_SW_WAR
	.align		4
.L_181:
        /*0058*/ 	.byte	0x04, 0x36
        /*005a*/ 	.short	(.L_183 - .L_182)
.L_182:
        /*005c*/ 	.word	0x00000008
.L_183:


//--------------------- .nv.info._Z12reduce_min_1PdPiS_ --------------------------
	.section	.nv.info._Z12reduce_min_1PdPiS_,"",@"SHT_CUDA_INFO"
	.sectionflags	@""
	.align	4


	//----- nvinfo : EIATTR_CUDA_API_VERSION
	.align		4
        /*0000*/ 	.byte	0x04, 0x37
        /*0002*/ 	.short	(.L_185 - .L_184)
.L_184:
        /*0004*/ 	.word	0x00000082


	//----- nvinfo : EIATTR_KPARAM_INFO
	.align		4
.L_185:
        /*0008*/ 	.byte	0x04, 0x17
        /*000a*/ 	.short	(.L_187 - .L_186)
.L_186:
        /*000c*/ 	.word	0x00000000
        /*0010*/ 	.short	0x0002
        /*0012*/ 	.short	0x0010
        /*0014*/ 	.byte	0x00, 0xf5, 0x21, 0x00


	//----- nvinfo : EIATTR_KPARAM_INFO
	.align		4
.L_187:
        /*0018*/ 	.byte	0x04, 0x17
        /*001a*/ 	.short	(.L_189 - .L_188)
.L_188:
        /*001c*/ 	.word	0x00000000
        /*0020*/ 	.short	0x0001
        /*0022*/ 	.short	0x0008
        /*0024*/ 	.byte	0x00, 0xf5, 0x21, 0x00


	//----- nvinfo : EIATTR_KPARAM_INFO
	.align		4
.L_189:
        /*0028*/ 	.byte	0x04, 0x17
        /*002a*/ 	.short	(.L_191 - .L_190)
.L_190:
        /*002c*/ 	.word	0x00000000
        /*0030*/ 	.short	0x0000
        /*0032*/ 	.short	0x0000
        /*0034*/ 	.byte	0x00, 0xf5, 0x21, 0x00


	//----- nvinfo : EIATTR_SPARSE_MMA_MASK
	.align		4
.L_191:
        /*0038*/ 	.byte	0x03, 0x50
        /*003a*/ 	.short	0x0000


	//----- nvinfo : EIATTR_MAXREG_COUNT
	.align		4
        /*003c*/ 	.byte	0x03, 0x1b
        /*003e*/ 	.short	0x00ff


	//----- nvinfo : EIATTR_NUM_BARRIERS
	.align		4
        /*0040*/ 	.byte	0x02, 0x4c
        /*0042*/ 	.byte	0x01
	.zero		1


	//----- nvinfo : EIATTR_MERCURY_ISA_VERSION
	.align		4
        /*0044*/ 	.byte	0x03, 0x5f
        /*0046*/ 	.short	0x0101


	//----- nvinfo : EIATTR_VRC_CTA_INIT_COUNT
	.align		4
        /*0048*/ 	.byte	0x02, 0x4a
	.zero		1
	.zero		1


	//----- nvinfo : EIATTR_EXIT_INSTR_OFFSETS
	.align		4
        /*004c*/ 	.byte	0x04, 0x1c
        /*004e*/ 	.short	(.L_193 - .L_192)


	//   ....[0]....
.L_192:
        /*0050*/ 	.word	0x00000260


	//   ....[1]....
        /*0054*/ 	.word	0x000002e0


	//----- nvinfo : EIATTR_CBANK_PARAM_SIZE
	.align		4
.L_193:
        /*0058*/ 	.byte	0x03, 0x19
        /*005a*/ 	.short	0x0018


	//----- nvinfo : EIATTR_PARAM_CBANK
	.align		4
        /*005c*/ 	.byte	0x04, 0x0a
        /*005e*/ 	.short	(.L_195 - .L_194)
	.align		4
.L_194:
        /*0060*/ 	.word	index@(.nv.constant0._Z12reduce_min_1PdPiS_)
        /*0064*/ 	.short	0x0380
        /*0066*/ 	.short	0x0018


	//----- nvinfo : EIATTR_SW_WAR
	.align		4
.L_195:
        /*0068*/ 	.byte	0x04, 0x36
        /*006a*/ 	.short	(.L_197 - .L_196)
.L_196:
        /*006c*/ 	.word	0x00000008
.L_197:


//--------------------- .nv.info._Z3sumPiS_       --------------------------
	.section	.nv.info._Z3sumPiS_,"",@"SHT_CUDA_INFO"
	.sectionflags	@""
	.align	4


	//----- nvinfo : EIATTR_CUDA_API_VERSION
	.align		4
        /*0000*/ 	.byte	0x04, 0x37
        /*0002*/ 	.short	(.L_199 - .L_198)
.L_198:
        /*0004*/ 	.word	0x00000082


	//----- nvinfo : EIATTR_KPARAM_INFO
	.align		4
.L_199:
        /*0008*/ 	.byte	0x04, 0x17
        /*000a*/ 	.short	(.L_201 - .L_200)
.L_200:
        /*000c*/ 	.word	0x00000000
        /*0010*/ 	.short	0x0001
        /*0012*/ 	.short	0x0008
        /*0014*/ 	.byte	0x00, 0xf5, 0x21, 0x00


	//----- nvinfo : EIATTR_KPARAM_INFO
	.align		4
.L_201:
        /*0018*/ 	.byte	0x04, 0x17
        /*001a*/ 	.short	(.L_203 - .L_202)
.L_202:
        /*001c*/ 	.word	0x00000000
        /*0020*/ 	.short	0x0000
        /*0022*/ 	.short	0x0000
        /*0024*/ 	.byte	0x00, 0xf5, 0x21, 0x00


	//----- nvinfo : EIATTR_SPARSE_MMA_MASK
	.align		4
.L_203:
        /*0028*/ 	.byte	0x03, 0x50
        /*002a*/ 	.short	0x0000


	//----- nvinfo : EIATTR_MAXREG_COUNT
	.align		4
        /*002c*/ 	.byte	0x03, 0x1b
        /*002e*/ 	.short	0x00ff


	//----- nvinfo : EIATTR_MERCURY_ISA_VERSION
	.align		4
        /*0030*/ 	.byte	0x03, 0x5f
        /*0032*/ 	.short	0x0101


	//----- nvinfo : EIATTR_VRC_CTA_INIT_COUNT
	.align		4
        /*0034*/ 	.byte	0x02, 0x4a
	.zero		1
	.zero		1


	//----- nvinfo : EIATTR_EXIT_INSTR_OFFSETS
	.align		4
        /*0038*/ 	.byte	0x04, 0x1c
        /*003a*/ 	.short	(.L_205 - .L_204)


	//   ....[0]....
.L_204:
        /*003c*/ 	.word	0x000000e0


	//----- nvinfo : EIATTR_CBANK_PARAM_SIZE
	.align		4
.L_205:
        /*0040*/ 	.byte	0x03, 0x19
        /*0042*/ 	.short	0x0010


	//----- nvinfo : EIATTR_PARAM_CBANK
	.align		4
        /*0044*/ 	.byte	0x04, 0x0a
        /*0046*/ 	.short	(.L_207 - .L_206)
	.align		4
.L_206:
        /*0048*/ 	.word	index@(.nv.constant0._Z3sumPiS_)
        /*004c*/ 	.short	0x0380
        /*004e*/ 	.short	0x0010


	//----- nvinfo : EIATTR_SW_WAR
	.align		4
.L_207:
        /*0050*/ 	.byte	0x04, 0x36
        /*0052*/ 	.short	(.L_209 - .L_208)
.L_208:
        /*0054*/ 	.word	0x00000008
.L_209:


//--------------------- .nv.info._Z17known_status_initPiS_ --------------------------
	.section	.nv.info._Z17known_status_initPiS_,"",@"SHT_CUDA_INFO"
	.sectionflags	@""
	.align	4


	//----- nvinfo : EIATTR_CUDA_API_VERSION
	.align		4
        /*0000*/ 	.byte	0x04, 0x37
        /*0002*/ 	.short	(.L_211 - .L_210)
.L_210:
        /*0004*/ 	.word	0x00000082


	//----- nvinfo : EIATTR_KPARAM_INFO
	.align		4
.L_211:
        /*0008*/ 	.byte	0x04, 0x17
        /*000a*/ 	.short	(.L_213 - .L_212)
.L_212:
        /*000c*/ 	.word	0x00000000
        /*0010*/ 	.short	0x0001
        /*0012*/ 	.short	0x0008
        /*0014*/ 	.byte	0x00, 0xf5, 0x21, 0x00


	//----- nvinfo : EIATTR_KPARAM_INFO
	.align		4
.L_213:
        /*0018*/ 	.byte	0x04, 0x17
        /*001a*/ 	.short	(.L_215 - .L_214)
.L_214:
        /*001c*/ 	.word	0x00000000
        /*0020*/ 	.short	0x0000
        /*0022*/ 	.short	0x0000
        /*0024*/ 	.byte	0x00, 0xf5, 0x21, 0x00


	//----- nvinfo : EIATTR_SPARSE_MMA_MASK
	.align		4
.L_215:
        /*0028*/ 	.byte	0x03, 0x50
        /*002a*/ 	.short	0x0000


	//----- nvinfo : EIATTR_MAXREG_COUNT
	.align		4
        /*002c*/ 	.byte	0x03, 0x1b
        /*002e*/ 	.short	0x00ff


	//----- nvinfo : EIATTR_MERCURY_ISA_VERSION
	.align		4
        /*0030*/ 	.byte	0x03, 0x5f
        /*0032*/ 	.short	0x0101


	//----- nvinfo : EIATTR_VRC_CTA_INIT_COUNT
	.align		4
        /*0034*/ 	.byte	0x02, 0x4a
	.zero		1
	.zero		1


	//----- nvinfo : EIATTR_EXIT_INSTR_OFFSETS
	.align		4
        /*0038*/ 	.byte	0x04, 0x1c
        /*003a*/ 	.short	(.L_217 - .L_216)


	//   ....[0]....
.L_216:
        /*003c*/ 	.word	0x000000f0


	//----- nvinfo : EIATTR_CBANK_PARAM_SIZE
	.align		4
.L_217:
        /*0040*/ 	.byte	0x03, 0x19
        /*0042*/ 	.short	0x0010


	//----- nvinfo : EIATTR_PARAM_CBANK
	.align		4
        /*0044*/ 	.byte	0x04, 0x0a
        /*0046*/ 	.short	(.L_219 - .L_218)
	.align		4
.L_218:
        /*0048*/ 	.word	index@(.nv.constant0._Z17known_status_initPiS_)
        /*004c*/ 	.short	0x0380
        /*004e*/ 	.short	0x0010


	//----- nvinfo : EIATTR_SW_WAR
	.align		4
.L_219:
        /*0050*/ 	.byte	0x04, 0x36
        /*0052*/ 	.short	(.L_221 - .L_220)
.L_220:
        /*0054*/ 	.word	0x00000008
.L_221:


//--------------------- .nv.info._Z9mask_initPi   --------------------------
	.section	.nv.info._Z9mask_initPi,"",@"SHT_CUDA_INFO"
	.sectionflags	@""
	.align	4


	//----- nvinfo : EIATTR_CUDA_API_VERSION
	.align		4
        /*0000*/ 	.byte	0x04, 0x37
        /*0002*/ 	.short	(.L_223 - .L_222)
.L_222:
        /*0004*/ 	.word	0x00000082


	//----- nvinfo : EIATTR_KPARAM_INFO
	.align		4
.L_223:
        /*0008*/ 	.byte	0x04, 0x17
        /*000a*/ 	.short	(.L_225 - .L_224)
.L_224:
        /*000c*/ 	.word	0x00000000
        /*0010*/ 	.short	0x0000
        /*0012*/ 	.short	0x0000
        /*0014*/ 	.byte	0x00, 0xf5, 0x21, 0x00


	//----- nvinfo : EIATTR_SPARSE_MMA_MASK
	.align		4
.L_225:
        /*0018*/ 	.byte	0x03, 0x50
        /*001a*/ 	.short	0x0000


	//----- nvinfo : EIATTR_MAXREG_COUNT
	.align		4
        /*001c*/ 	.byte	0x03, 0x1b
        /*001e*/ 	.short	0x00ff


	//----- nvinfo : EIATTR_MERCURY_ISA_VERSION
	.align		4
        /*0020*/ 	.byte	0x03, 0x5f
        /*0022*/ 	.short	0x0101


	//----- nvinfo : EIATTR_VRC_CTA_INIT_COUNT
	.align		4
        /*0024*/ 	.byte	0x02, 0x4a
	.zero		1
	.zero		1


	//----- nvinfo : EIATTR_EXIT_INSTR_OFFSETS
	.align		4
        /*0028*/ 	.byte	0x04, 0x1c
        /*002a*/ 	.short	(.L_227 - .L_226)


	//   ....[0]....
.L_226:
        /*002c*/ 	.word	0x00000090


	//----- nvinfo : EIATTR_CBANK_PARAM_SIZE
	.align		4
.L_227:
        /*0030*/ 	.byte	0x03, 0x19
        /*0032*/ 	.short	0x0008


	//----- nvinfo : EIATTR_PARAM_CBANK
	.align		4
        /*0034*/ 	.byte	0x04, 0x0a
        /*0036*/ 	.short	(.L_229 - .L_228)
	.align		4
.L_228:
        /*0038*/ 	.word	index@(.nv.constant0._Z9mask_initPi)
        /*003c*/ 	.short	0x0380
        /*003e*/ 	.short	0x0008


	//----- nvinfo : EIATTR_SW_WAR
	.align		4
.L_229:
        /*0040*/ 	.byte	0x04, 0x36
        /*0042*/ 	.short	(.L_231 - .L_230)
.L_230:
        /*0044*/ 	.word	0x00000008
.L_231:


//--------------------- .nv.callgraph             --------------------------
	.section	.nv.callgraph,"",@"SHT_CUDA_CALLGRAPH"
	.align	4
	.sectionentsize	8
	.align		4
        /*0000*/ 	.word	0x00000000
	.align		4
        /*0004*/ 	.word	0xffffffff
	.align		4
        /*0008*/ 	.word	index@(_Z10self_labelPdPiS0_S0_)
	.align		4
        /*000c*/ 	.word	index@(free)
	.align		4
        /*0010*/ 	.word	index@(_Z10self_labelPdPiS0_S0_)
	.align		4
        /*0014*/ 	.word	index@(malloc)
	.align		4
        /*0018*/ 	.word	0x00000000
	.align		4
        /*001c*/ 	.word	0xfffffffe
	.align		4
        /*0020*/ 	.word	0x00000000
	.align		4
        /*0024*/ 	.word	0xfffffffd
	.align		4
        /*0028*/ 	.word	0x00000000
	.align		4
        /*002c*/ 	.word	0xfffffffc


//--------------------- .nv.constant4             --------------------------
	.section	.nv.constant4,"a",@progbits
	.align	8
	.align		8
.nv.constant4:
        /*0000*/ 	.dword	malloc
	.align		8
        /*0008*/ 	.dword	free
	.align		8
        /*0010*/ 	.dword	__cudart_i2opi_d
	.align		8
        /*0018*/ 	.dword	__cudart_sin_cos_coeffs


//--------------------- .text._Z10self_labelPdPiS0_S0_ --------------------------
	.section	.text._Z10self_labelPdPiS0_S0_,"ax",@progbits
	.align	128
        .global         _Z10self_labelPdPiS0_S0_
        .type           _Z10self_labelPdPiS0_S0_,@function
        .size           _Z10self_labelPdPiS0_S0_,(.L_x_130 - _Z10self_labelPdPiS0_S0_)
        .other          _Z10self_labelPdPiS0_S0_,@"STO_CUDA_ENTRY STV_DEFAULT"
_Z10self_labelPdPiS0_S0_:
.text._Z10self_labelPdPiS0_S0_:
[----:B------:R-:W0:Y:S01]  /*0000*/  LDC R1, c[0x0][0x37c] ;  /* 0x0000df00ff017b82 */ /* 0x000e220000000800 */
[----:B------:R-:W1:Y:S07]  /*0010*/  S2R R0, SR_TID.X ;  /* 0x0000000000007919 */ /* 0x000e6e0000002100 */
[----:B------:R-:W1:Y:S01]  /*0020*/  S2UR UR4, SR_CTAID.X ;  /* 0x00000000000479c3 */ /* 0x000e620000002500 */
[----:B------:R-:W2:Y:S01]  /*0030*/  LDCU.64 UR36, c[0x0][0x358] ;  /* 0x00006b00ff2477ac */ /* 0x000ea20008000a00 */
[----:B0-----:R-:W-:-:S06]  /*0040*/  VIADD R1, R1, 0xffffffd8 ;  /* 0xffffffd801017836 */ /* 0x001fcc0000000000 */
[----:B------:R-:W1:Y:S08]  /*0050*/  LDC R31, c[0x0][0x360] ;  /* 0x0000d800ff1f7b82 */ /* 0x000e700000000800 */
[----:B------:R-:W0:Y:S01]  /*0060*/  LDC.64 R28, c[0x0][0x388] ;  /* 0x0000e200ff1c7b82 */ /* 0x000e220000000a00 */
[----:B-1----:R-:W-:-:S04]  /*0070*/  IMAD R31, R31, UR4, R0 ;  /* 0x000000041f1f7c24 */ /* 0x002fc8000f8e0200 */
[----:B0-----:R-:W-:-:S05]  /*0080*/  IMAD.WIDE R28, R31, 0x4, R28 ;  /* 0x000000041f1c7825 */ /* 0x001fca00078e021c */
[----:B--2---:R-:W2:Y:S01]  /*0090*/  LDG.E R9, desc[UR36][R28.64] ;  /* 0x000000241c097981 */ /* 0x004ea2000c1e1900 */
[----:B------:R-:W-:Y:S02]  /*00a0*/  IMAD.MOV.U32 R36, RZ, RZ, 0x0 ;  /* 0x00000000ff247424 */ /* 0x000fe400078e00ff */
[----:B------:R-:W-:-:S06]  /*00b0*/  IMAD.MOV.U32 R37, RZ, RZ, 0x40700000 ;  /* 0x40700000ff257424 */ /* 0x000fcc00078e00ff */
[----:B------:R-:W-:-:S06]  /*00c0*/  DADD.RZ R36, R36, 0.5 ;  /* 0x3fe0000024247429 */ /* 0x000fcc000000c000 */
[----:B------:R-:W0:Y:S02]  /*00d0*/  F2I.F64.TRUNC R2, R36 ;  /* 0x0000002400027311 */ /* 0x000e24000030d100 */
[-C--:B0-----:R-:W-:Y:S02]  /*00e0*/  IABS R3, R2.reuse ;  /* 0x0000000200037213 */ /* 0x081fe40000000000 */
[----:B------:R-:W-:-:S04]  /*00f0*/  IABS R8, R2 ;  /* 0x0000000200087213 */ /* 0x000fc80000000000 */
[----:B------:R-:W0:Y:S08]  /*0100*/  I2F.RP R0, R3 ;  /* 0x0000000300007306 */ /* 0x000e300000209400 */
[----:B0-----:R-:W0:Y:S02]  /*0110*/  MUFU.RCP R0, R0 ;  /* 0x0000000000007308 */ /* 0x001e240000001000 */
[----:B0-----:R-:W-:-:S06]  /*0120*/  VIADD R4, R0, 0xffffffe ;  /* 0x0ffffffe00047836 */ /* 0x001fcc0000000000 */
[----:B------:R0:W1:Y:S02]  /*0130*/  F2I.FTZ.U32.TRUNC.NTZ R5, R4 ;  /* 0x0000000400057305 */ /* 0x000064000021f000 */
[----:B0-----:R-:W-:Y:S02]  /*0140*/  IMAD.MOV.U32 R4, RZ, RZ, RZ ;  /* 0x000000ffff047224 */ /* 0x001fe400078e00ff */
[----:B-1----:R-:W-:-:S04]  /*0150*/  IMAD.MOV R6, RZ, RZ, -R5 ;  /* 0x000000ffff067224 */ /* 0x002fc800078e0a05 */
[----:B------:R-:W-:Y:S01]  /*0160*/  IMAD R7, R6, R3, RZ ;  /* 0x0000000306077224 */ /* 0x000fe200078e02ff */
[----:B------:R-:W-:-:S03]  /*0170*/  IABS R6, R31 ;  /* 0x0000001f00067213 */ /* 0x000fc60000000000 */
[----:B------:R-:W-:-:S04]  /*0180*/  IMAD.HI.U32 R5, R5, R7, R4 ;  /* 0x0000000705057227 */ /* 0x000fc800078e0004 */
[----:B------:R-:W-:Y:S02]  /*0190*/  IMAD.MOV R7, RZ, RZ, -R8 ;  /* 0x000000ffff077224 */ /* 0x000fe400078e0a08 */
[----:B------:R-:W-:-:S04]  /*01a0*/  IMAD.HI.U32 R16, R5, R6, RZ ;  /* 0x0000000605107227 */ /* 0x000fc800078e00ff */
[----:B------:R-:W-:-:S05]  /*01b0*/  IMAD R0, R16, R7, R6 ;  /* 0x0000000710007224 */ /* 0x000fca00078e0206 */
[----:B------:R-:W-:-:S13]  /*01c0*/  ISETP.GT.U32.AND P1, PT, R3, R0, PT ;  /* 0x000000000300720c */ /* 0x000fda0003f24070 */
[----:B------:R-:W-:Y:S02]  /*01d0*/  @!P1 IMAD.IADD R0, R0, 0x1, -R3 ;  /* 0x0000000100009824 */ /* 0x000fe400078e0a03 */
[----:B------:R-:W-:-:S03]  /*01e0*/  @!P1 VIADD R16, R16, 0x1 ;  /* 0x0000000110109836 */ /* 0x000fc60000000000 */
[----:B------:R-:W-:Y:S02]  /*01f0*/  ISETP.GE.U32.AND P0, PT, R0, R3, PT ;  /* 0x000000030000720c */ /* 0x000fe40003f06070 */
[----:B------:R-:W-:-:S04]  /*0200*/  LOP3.LUT R0, R31, R2, RZ, 0x3c, !PT ;  /* 0x000000021f007212 */ /* 0x000fc800078e3cff */
[----:B------:R-:W-:-:S07]  /*0210*/  ISETP.GE.AND P1, PT, R0, RZ, PT ;  /* 0x000000ff0000720c */ /* 0x000fce0003f26270 */
[----:B------:R-:W-:Y:S01]  /*0220*/  @P0 VIADD R16, R16, 0x1 ;  /* 0x0000000110100836 */ /* 0x000fe20000000000 */
[----:B------:R-:W-:Y:S02]  /*0230*/  ISETP.NE.AND P0, PT, R2, RZ, PT ;  /* 0x000000ff0200720c */ /* 0x000fe40003f05270 */
[----:B--2---:R-:W-:-:S13]  /*0240*/  ISETP.NE.AND P2, PT, R9, 0x2, PT ;  /* 0x000000020900780c */ /* 0x004fda0003f45270 */
[----:B------:R-:W-:Y:S05]  /*0250*/  @!P2 EXIT ;  /* 0x000000000000a94d */ /* 0x000fea0003800000 */
[----:B------:R-:W-:Y:S01]  /*0260*/  MOV R0, 0x0 ;  /* 0x0000000000007802 */ /* 0x000fe20000000f00 */
[----:B------:R-:W-:Y:S01]  /*0270*/  @!P1 IMAD.MOV R16, RZ, RZ, -R16 ;  /* 0x000000ffff109224 */ /* 0x000fe200078e0a10 */
[----:B------:R-:W-:Y:S01]  /*0280*/  @!P0 LOP3.LUT R16, RZ, R2, RZ, 0x33, !PT ;  /* 0x00000002ff108212 */ /* 0x000fe200078e33ff */
[----:B------:R-:W0:Y:S01]  /*0290*/  FRND.F64.TRUNC R36, R36 ;  /* 0x0000002400247313 */ /* 0x000e22000030d800 */
[----:B------:R1:W2:Y:S01]  /*02a0*/  LDC.64 R6, c[0x4][R0] ;  /* 0x0100000000067b82 */ /* 0x0002a20000000a00 */
[----:B------:R-:W-:Y:S02]  /*02b0*/  IMAD.MOV.U32 R4, RZ, RZ, 0x20 ;  /* 0x00000020ff047424 */ /* 0x000fe400078e00ff */
[----:B------:R-:W-:Y:S02]  /*02c0*/  IMAD.MOV R17, RZ, RZ, -R16 ;  /* 0x000000ffff117224 */ /* 0x000fe400078e0a10 */
[----:B------:R-:W-:Y:S02]  /*02d0*/  IMAD.MOV.U32 R5, RZ, RZ, RZ ;  /* 0x000000ffff057224 */ /* 0x000fe400078e00ff */
[----:B------:R-:W-:-:S02]  /*02e0*/  IMAD R17, R2, R17, R31 ;  /* 0x0000001102117224 */ /* 0x000fc400078e021f */
[C---:B------:R-:W-:Y:S02]  /*02f0*/  VIADD R25, R16.reuse, 0x1 ;  /* 0x0000000110197836 */ /* 0x040fe40000000000 */
[----:B------:R-:W-:Y:S02]  /*0300*/  VIADD R27, R16, 0xffffffff ;  /* 0xffffffff101b7836 */ /* 0x000fe40000000000 */
[C---:B------:R-:W-:Y:S02]  /*0310*/  VIADD R19, R17.reuse, 0x1 ;  /* 0x0000000111137836 */ /* 0x040fe40000000000 */
[----:B01----:R-:W-:-:S07]  /*0320*/  VIADD R23, R17, 0xffffffff ;  /* 0xffffffff11177836 */ /* 0x003fce0000000000 */
[----:B------:R-:W-:-:S07]  /*0330*/  LEPC R20, `(.L_x_0) ;  /* 0x000000001014794e */ /* 0x000fce0000000000 */
[----:B--2---:R-:W-:Y:S05]  /*0340*/  CALL.ABS.NOINC R6 ;  /* 0x0000000006007343 */ /* 0x004fea0003c00000 */
.L_x_0:
[----:B------:R-:W0:Y:S01]  /*0350*/  I2F.F64.U32 R8, R19 ;  /* 0x0000001300087312 */ /* 0x000e220000201800 */
[C---:B------:R-:W-:Y:S01]  /*0360*/  ISETP.GE.AND P1, PT, R17.reuse, -0x1, PT ;  /* 0xffffffff1100780c */ /* 0x040fe20003f26270 */
[----:B------:R-:W-:Y:S01]  /*0370*/  IMAD.MOV.U32 R18, RZ, RZ, RZ ;  /* 0x000000ffff127224 */ /* 0x000fe200078e00ff */
[----:B------:R-:W-:Y:S01]  /*0380*/  ISETP.GE.AND P5, PT, R17, 0x1, PT ;  /* 0x000000011100780c */ /* 0x000fe20003fa6270 */
[----:B------:R-:W-:Y:S01]  /*0390*/  IMAD.MOV.U32 R48, RZ, RZ, R4 ;  /* 0x000000ffff307224 */ /* 0x000fe200078e0004 */
[C---:B------:R-:W-:Y:S01]  /*03a0*/  ISETP.LT.OR P1, PT, R16.reuse, RZ, !P1 ;  /* 0x000000ff1000720c */ /* 0x040fe20004f21670 */
[----:B------:R-:W-:Y:S01]  /*03b0*/  IMAD.MOV.U32 R49, RZ, RZ, R5 ;  /* 0x000000ffff317224 */ /* 0x000fe200078e0005 */
[----:B------:R-:W-:Y:S01]  /*03c0*/  ISETP.LT.OR P5, PT, R16, RZ, !P5 ;  /* 0x000000ff1000720c */ /* 0x000fe20006fa1670 */
[----:B------:R-:W1:Y:S01]  /*03d0*/  I2F.F64.U32 R10, R23 ;  /* 0x00000017000a7312 */ /* 0x000e620000201800 */
[----:B------:R-:W-:Y:S01]  /*03e0*/  BSSY.RECONVERGENT B7, `(.L_x_1) ;  /* 0x000022d000077945 */ /* 0x000fe20003800200 */
[----:B------:R-:W-:Y:S01]  /*03f0*/  IMAD.MOV.U32 R22, RZ, RZ, RZ ;  /* 0x000000ffff167224 */ /* 0x000fe200078e00ff */
[----:B0-----:R-:W-:-:S05]  /*0400*/  DSETP.GT.AND P3, PT, R36, R8, PT ;  /* 0x000000082400722a */ /* 0x001fca0003f64000 */
[----:B------:R-:W0:Y:S01]  /*0410*/  I2F.F64.U32 R6, R16 ;  /* 0x0000001000067312 */ /* 0x000e220000201800 */
[----:B-1----:R-:W-:-:S07]  /*0420*/  DSETP.GT.AND P2, PT, R36, R10, PT ;  /* 0x0000000a2400722a */ /* 0x002fce0003f44000 */
[----:B------:R-:W1:Y:S01]  /*0430*/  I2F.F64.U32 R14, R17 ;  /* 0x00000011000e7312 */ /* 0x000e620000201800 */
[----:B0-----:R-:W-:-:S07]  /*0440*/  DSETP.LEU.OR P3, PT, R36, R6, !P3 ;  /* 0x000000062400722a */ /* 0x001fce0005f6b400 */
[----:B------:R-:W0:Y:S01]  /*0450*/  I2F.F64.U32 R12, R25 ;  /* 0x00000019000c7312 */ /* 0x000e220000201800 */
[C---:B------:R-:W-:Y:S01]  /*0460*/  DSETP.LEU.OR P2, PT, R36.reuse, R6, !P2 ;  /* 0x000000062400722a */ /* 0x040fe2000574b400 */
[----:B------:R-:W2:Y:S01]  /*0470*/  LDC.64 R6, c[0x0][0x380] ;  /* 0x0000e000ff067b82 */ /* 0x000ea20000000a00 */
[----:B------:R-:W-:Y:S01]  /*0480*/  PLOP3.LUT P1, PT, P1, P3, PT, 0xf8, 0x8f ;  /* 0x00000000008f781c */ /* 0x000fe20000f27f70 */
[----:B-1----:R-:W-:-:S04]  /*0490*/  DSETP.GT.AND P0, PT, R36, R14, PT ;  /* 0x0000000e2400722a */ /* 0x002fc80003f04000 */
[----:B------:R-:W1:Y:S01]  /*04a0*/  I2F.F64.U32 R8, R27 ;  /* 0x0000001b00087312 */ /* 0x000e620000201800 */
[----:B------:R-:W-:Y:S02]  /*04b0*/  ISETP.GE.AND P3, PT, R17, RZ, PT ;  /* 0x000000ff1100720c */ /* 0x000fe40003f66270 */
[----:B------:R-:W-:Y:S02]  /*04c0*/  PLOP3.LUT P2, PT, P5, P2, PT, 0xf8, 0x8f ;  /* 0x00000000008f781c */ /* 0x000fe40002f45f70 */
[C---:B------:R-:W-:Y:S01]  /*04d0*/  ISETP.LT.OR P5, PT, R16.reuse, -0x1, !P3 ;  /* 0xffffffff1000780c */ /* 0x040fe20005fa1670 */
[C---:B0-----:R-:W-:Y:S01]  /*04e0*/  DSETP.LEU.OR P4, PT, R36.reuse, R12, !P0 ;  /* 0x0000000c2400722a */ /* 0x041fe2000478b400 */
[----:B------:R-:W-:Y:S01]  /*04f0*/  ISETP.LT.OR P3, PT, R16, 0x1, !P3 ;  /* 0x000000011000780c */ /* 0x000fe20005f61670 */
[----:B------:R-:W-:Y:S01]  /*0500*/  @!P1 IMAD.MOV.U32 R18, RZ, RZ, 0x1 ;  /* 0x00000001ff129424 */ /* 0x000fe200078e00ff */
[----:B------:R0:W-:Y:S03]  /*0510*/  @!P1 ST.E desc[UR36][R48.64+0x4], R19 ;  /* 0x0000041330009985 */ /* 0x0001e6000c101924 */
[----:B------:R-:W-:Y:S01]  /*0520*/  PLOP3.LUT P4, PT, P5, P4, PT, 0xf8, 0x8f ;  /* 0x00000000008f781c */ /* 0x000fe20002f89f70 */
[----:B-1----:R-:W-:-:S03]  /*0530*/  DSETP.LEU.OR P0, PT, R36, R8, !P0 ;  /* 0x000000082400722a */ /* 0x002fc6000470b400 */
[C---:B------:R-:W-:Y:S01]  /*0540*/  @!P2 IMAD.WIDE.U32 R4, R18.reuse, 0x8, R48 ;  /* 0x000000081204a825 */ /* 0x040fe200078e0030 */
[----:B------:R1:W-:Y:S03]  /*0550*/  @!P1 ST.E desc[UR36][R48.64], R16 ;  /* 0x0000001030009985 */ /* 0x0003e6000c101924 */
[----:B------:R-:W-:Y:S01]  /*0560*/  @!P2 VIADD R18, R18, 0x1 ;  /* 0x000000011212a836 */ /* 0x000fe20000000000 */
[----:B------:R-:W-:Y:S01]  /*0570*/  PLOP3.LUT P0, PT, P3, P0, PT, 0xf8, 0x8f ;  /* 0x00000000008f781c */ /* 0x000fe20001f01f70 */
[----:B------:R1:W-:Y:S01]  /*0580*/  @!P2 ST.E desc[UR36][R4.64+0x4], R23 ;  /* 0x000004170400a985 */ /* 0x0003e2000c101924 */
[----:B--2---:R-:W-:-:S03]  /*0590*/  IMAD.WIDE R30, R31, 0x8, R6 ;  /* 0x000000081f1e7825 */ /* 0x004fc600078e0206 */
[----:B------:R1:W-:Y:S01]  /*05a0*/  @!P2 ST.E desc[UR36][R4.64], R16 ;  /* 0x000000100400a985 */ /* 0x0003e2000c101924 */
[----:B------:R-:W-:-:S04]  /*05b0*/  @!P4 IMAD.WIDE.U32 R8, R18, 0x8, R48 ;  /* 0x000000081208c825 */ /* 0x000fc800078e0030 */
[----:B------:R-:W-:Y:S01]  /*05c0*/  @!P4 VIADD R18, R18, 0x1 ;  /* 0x000000011212c836 */ /* 0x000fe20000000000 */
[----:B------:R1:W-:Y:S01]  /*05d0*/  @!P4 ST.E desc[UR36][R8.64], R25 ;  /* 0x000000190800c985 */ /* 0x0003e2000c101924 */
[----:B0-----:R-:W-:Y:S02]  /*05e0*/  IMAD.MOV.U32 R19, RZ, RZ, RZ ;  /* 0x000000ffff137224 */ /* 0x001fe400078e00ff */
[C---:B------:R-:W-:Y:S01]  /*05f0*/  @!P0 IMAD.WIDE.U32 R10, R18.reuse, 0x8, R48 ;  /* 0x00000008120a8825 */ /* 0x040fe200078e0030 */
[----:B------:R1:W-:Y:S03]  /*0600*/  @!P4 ST.E desc[UR36][R8.64+0x4], R17 ;  /* 0x000004110800c985 */ /* 0x0003e6000c101924 */
[----:B------:R-:W-:Y:S01]  /*0610*/  @!P0 VIADD R18, R18, 0x1 ;  /* 0x0000000112128836 */ /* 0x000fe20000000000 */
[----:B------:R1:W-:Y:S04]  /*0620*/  @!P0 ST.E desc[UR36][R10.64], R27 ;  /* 0x0000001b0a008985 */ /* 0x0003e8000c101924 */
[----:B------:R1:W-:Y:S01]  /*0630*/  @!P0 ST.E desc[UR36][R10.64+0x4], R17 ;  /* 0x000004110a008985 */ /* 0x0003e2000c101924 */
[----:B------:R-:W-:-:S13]  /*0640*/  ISETP.NE.AND P0, PT, R18, RZ, PT ;  /* 0x000000ff1200720c */ /* 0x000fda0003f05270 */
[----:B-1----:R-:W-:Y:S05]  /*0650*/  @!P0 BRA `(.L_x_2) ;  /* 0x0000002000148947 */ /* 0x002fea0003800000 */
[----:B------:R-:W0:Y:S01]  /*0660*/  I2F.F64 R46, R16 ;  /* 0x00000010002e7312 */ /* 0x000e220000201c00 */
[----:B------:R-:W-:Y:S01]  /*0670*/  UMOV UR4, 0x6dc9c883 ;  /* 0x6dc9c88300047882 */ /* 0x000fe20000000000 */
[----:B------:R-:W-:Y:S01]  /*0680*/  UMOV UR5, 0x3fe45f30 ;  /* 0x3fe45f3000057882 */ /* 0x000fe20000000000 */
[----:B------:R-:W-:Y:S01]  /*0690*/  UMOV UR6, 0x33145c00 ;  /* 0x33145c0000067882 */ /* 0x000fe20000000000 */
[----:B------:R-:W-:Y:S01]  /*06a0*/  UMOV UR7, 0x3c91a626 ;  /* 0x3c91a62600077882 */ /* 0x000fe20000000000 */
[----:B------:R-:W-:-:S03]  /*06b0*/  IMAD.MOV.U32 R25, RZ, RZ, RZ ;  /* 0x000000ffff197224 */ /* 0x000fc600078e00ff */
[----:B------:R-:W1:Y:S01]  /*06c0*/  I2F.F64 R44, R17 ;  /* 0x00000011002c7312 */ /* 0x000e620000201c00 */
[----:B0-----:R-:W-:-:S08]  /*06d0*/  DFMA R46, R46, 0.0078125, RZ ;  /* 0x3f8000002e2e782b */ /* 0x001fd000000000ff */
[----:B------:R-:W-:Y:S02]  /*06e0*/  DMUL R4, R46, UR4 ;  /* 0x000000042e047c28 */ /* 0x000fe40008000000 */
[----:B-1----:R-:W-:Y:S02]  /*06f0*/  DFMA R44, R44, 0.0078125, RZ ;  /* 0x3f8000002c2c782b */ /* 0x002fe400000000ff */
[----:B------:R-:W-:Y:S02]  /*0700*/  DSETP.NEU.AND P0, PT, |R46|, +INF , PT ;  /* 0x7ff000002e00742a */ /* 0x000fe40003f0d200 */
[----:B------:R0:W1:Y:S04]  /*0710*/  F2I.F64 R24, R4 ;  /* 0x0000000400187311 */ /* 0x0000680000301100 */
[----:B------:R-:W-:Y:S01]  /*0720*/  DMUL R10, R44, UR4 ;  /* 0x000000042c0a7c28 */ /* 0x000fe20008000000 */
[----:B------:R-:W-:Y:S01]  /*0730*/  UMOV UR4, 0x54442d18 ;  /* 0x54442d1800047882 */ /* 0x000fe20000000000 */
[----:B------:R-:W-:Y:S01]  /*0740*/  UMOV UR5, 0x3ff921fb ;  /* 0x3ff921fb00057882 */ /* 0x000fe20000000000 */
[----:B------:R-:W-:-:S03]  /*0750*/  DSETP.LTU.OR P1, PT, |R46|, 2.14748364800000000000e+09, !P0 ;  /* 0x41e000002e00742a */ /* 0x000fc60004729600 */
[----:B------:R-:W2:Y:S01]  /*0760*/  F2I.F64 R23, R10 ;  /* 0x0000000a00177311 */ /* 0x000ea20000301100 */
[----:B0-----:R-:W-:Y:S02]  /*0770*/  DMUL R4, RZ, R46 ;  /* 0x0000002eff047228 */ /* 0x001fe40000000000 */
[----:B------:R-:W-:-:S05]  /*0780*/  P2R R26, PR, RZ, 0x2 ;  /* 0x00000002ff1a7803 */ /* 0x000fca0000000000 */
[----:B-1----:R0:W1:Y:S08]  /*0790*/  I2F.F64 R6, R24 ;  /* 0x0000001800067312 */ /* 0x0020700000201c00 */
[----:B--2---:R-:W2:Y:S01]  /*07a0*/  I2F.F64 R40, R23 ;  /* 0x0000001700287312 */ /* 0x004ea20000201c00 */
[----:B0-----:R-:W-:Y:S01]  /*07b0*/  SEL R24, R24, RZ, P0 ;  /* 0x000000ff18187207 */ /* 0x001fe20000000000 */
[----:B-1----:R-:W-:-:S08]  /*07c0*/  DFMA R8, R6, -UR4, R46 ;  /* 0x8000000406087c2b */ /* 0x002fd0000800002e */
[----:B------:R-:W-:Y:S02]  /*07d0*/  DFMA R8, R6, -UR6, R8 ;  /* 0x8000000606087c2b */ /* 0x000fe40008000008 */
[----:B--2---:R-:W-:Y:S01]  /*07e0*/  DFMA R12, R40, -UR4, R44 ;  /* 0x80000004280c7c2b */ /* 0x004fe2000800002c */
[----:B------:R-:W-:Y:S01]  /*07f0*/  UMOV UR4, 0x252049c0 ;  /* 0x252049c000047882 */ /* 0x000fe20000000000 */
[----:B------:R-:W-:-:S04]  /*0800*/  UMOV UR5, 0x397b839a ;  /* 0x397b839a00057882 */ /* 0x000fc80000000000 */
[----:B------:R-:W-:Y:S02]  /*0810*/  DFMA R8, R6, -UR4, R8 ;  /* 0x8000000406087c2b */ /* 0x000fe40008000008 */
[----:B------:R-:W-:-:S08]  /*0820*/  DFMA R12, R40, -UR6, R12 ;  /* 0x80000006280c7c2b */ /* 0x000fd0000800000c */
[----:B------:R-:W-:Y:S01]  /*0830*/  DFMA R40, R40, -UR4, R12 ;  /* 0x8000000428287c2b */ /* 0x000fe2000800000c */
[----:B------:R-:W-:Y:S02]  /*0840*/  FSEL R38, R4, R8, !P0 ;  /* 0x0000000804267208 */ /* 0x000fe40004000000 */
[----:B------:R-:W-:-:S08]  /*0850*/  FSEL R39, R5, R9, !P0 ;  /* 0x0000000905277208 */ /* 0x000fd00004000000 */
.L_x_43:
[----:B-1----:R-:W-:Y:S01]  /*0860*/  IMAD.WIDE.U32 R4, R25, 0x8, R48 ;  /* 0x0000000819047825 */ /* 0x002fe200078e0030 */
[----:B0-----:R-:W0:Y:S04]  /*0870*/  LDC.64 R6, c[0x0][0x390] ;  /* 0x0000e400ff067b82 */ /* 0x001e280000000a00 */
[----:B------:R-:W2:Y:S04]  /*0880*/  LD.E R43, desc[UR36][R4.64] ;  /* 0x00000024042b7980 */ /* 0x000ea8000c101900 */
[----:B------:R-:W2:Y:S02]  /*0890*/  LD.E R42, desc[UR36][R4.64+0x4] ;  /* 0x00000424042a7980 */ /* 0x000ea4000c101900 */
[----:B--2---:R-:W-:-:S04]  /*08a0*/  IMAD R19, R2, R43, R42 ;  /* 0x0000002b02137224 */ /* 0x004fc800078e022a */
[----:B0-----:R-:W-:-:S06]  /*08b0*/  IMAD.WIDE R6, R19, 0x4, R6 ;  /* 0x0000000413067825 */ /* 0x001fcc00078e0206 */
[----:B------:R-:W2:Y:S01]  /*08c0*/  LDG.E R6, desc[UR36][R6.64] ;  /* 0x0000002406067981 */ /* 0x000ea2000c1e1900 */
[----:B------:R-:W-:Y:S01]  /*08d0*/  VIADD R25, R25, 0x1 ;  /* 0x0000000119197836 */ /* 0x000fe20000000000 */
[----:B------:R-:W-:Y:S01]  /*08e0*/  BSSY.RECONVERGENT B6, `(.L_x_3) ;  /* 0x00001da000067945 */ /* 0x000fe20003800200 */
[----:B------:R-:W-:-:S03]  /*08f0*/  SHF.R.S32.HI R22, RZ, 0x1f, R19 ;  /* 0x0000001fff167819 */ /* 0x000fc60000011413 */
[----:B------:R-:W-:-:S04]  /*0900*/  ISETP.NE.AND P1, PT, R25, R18, PT ;  /* 0x000000121900720c */ /* 0x000fc80003f25270 */
[----:B------:R-:W-:Y:S02]  /*0910*/  P2R R27, PR, RZ, 0x2 ;  /* 0x00000002ff1b7803 */ /* 0x000fe40000000000 */
[----:B--2---:R-:W-:-:S13]  /*0920*/  ISETP.NE.AND P0, PT, R6, 0x1, PT ;  /* 0x000000010600780c */ /* 0x004fda0003f05270 */
[----:B------:R-:W-:Y:S05]  /*0930*/  @P0 BRA `(.L_x_4) ;  /* 0x0000001c00500947 */ /* 0x000fea0003800000 */
[----:B------:R-:W0:Y:S02]  /*0940*/  LDCU.64 UR4, c[0x0][0x388] ;  /* 0x00007100ff0477ac */ /* 0x000e240008000a00 */
[----:B0-----:R-:W-:-:S04]  /*0950*/  LEA R4, P0, R19, UR4, 0x2 ;  /* 0x0000000413047c11 */ /* 0x001fc8000f8010ff */
[----:B------:R-:W-:-:S05]  /*0960*/  LEA.HI.X R5, R19, UR5, R22, 0x2, P0 ;  /* 0x0000000513057c11 */ /* 0x000fca00080f1416 */
[----:B------:R-:W2:Y:S02]  /*0970*/  LDG.E R4, desc[UR36][R4.64] ;  /* 0x0000002404047981 */ /* 0x000ea4000c1e1900 */
[----:B--2---:R-:W-:-:S13]  /*0980*/  ISETP.NE.AND P0, PT, R4, 0x2, PT ;  /* 0x000000020400780c */ /* 0x004fda0003f05270 */
[----:B------:R-:W-:Y:S05]  /*0990*/  @P0 BRA `(.L_x_4) ;  /* 0x0000001c00380947 */ /* 0x000fea0003800000 */
[----:B------:R-:W0:Y:S01]  /*09a0*/  LDCU.64 UR4, c[0x0][0x380] ;  /* 0x00007000ff0477ac */ /* 0x000e220008000a00 */
[----:B------:R-:W-:Y:S02]  /*09b0*/  ISETP.NE.AND P1, PT, R26, RZ, PT ;  /* 0x000000ff1a00720c */ /* 0x000fe40003f25270 */
[----:B0-----:R-:W-:-:S04]  /*09c0*/  LEA R50, P0, R19, UR4, 0x3 ;  /* 0x0000000413327c11 */ /* 0x001fc8000f8018ff */
[----:B------:R-:W-:-:S06]  /*09d0*/  LEA.HI.X R51, R19, UR5, R22, 0x3, P0 ;  /* 0x0000000513337c11 */ /* 0x000fcc00080f1c16 */
[----:B------:R-:W5:Y:S01]  /*09e0*/  LDG.E.64 R50, desc[UR36][R50.64] ;  /* 0x0000002432327981 */ /* 0x000f62000c1e1b00 */
[----:B------:R-:W-:Y:S01]  /*09f0*/  BSSY.RECONVERGENT B2, `(.L_x_5) ;  /* 0x000000a000027945 */ /* 0x000fe20003800200 */
[----:B------:R-:W-:Y:S02]  /*0a00*/  IMAD.MOV.U32 R0, RZ, RZ, R24 ;  /* 0x000000ffff007224 */ /* 0x000fe400078e0018 */
[----:B------:R-:W-:Y:S02]  /*0a10*/  IMAD.MOV.U32 R4, RZ, RZ, R38 ;  /* 0x000000ffff047224 */ /* 0x000fe400078e0026 */
[----:B------:R-:W-:Y:S01]  /*0a20*/  IMAD.MOV.U32 R5, RZ, RZ, R39 ;  /* 0x000000ffff057224 */ /* 0x000fe200078e0027 */
[----:B------:R-:W-:Y:S06]  /*0a30*/  @P1 BRA `(.L_x_6) ;  /* 0x0000000000141947 */ /* 0x000fec0003800000 */
[----:B------:R-:W-:Y:S01]  /*0a40*/  IMAD.MOV.U32 R4, RZ, RZ, R46 ;  /* 0x000000ffff047224 */ /* 0x000fe200078e002e */
[----:B------:R-:W-:Y:S01]  /*0a50*/  MOV R14, 0xa80 ;  /* 0x00000a80000e7802 */ /* 0x000fe20000000f00 */
[----:B------:R-:W-:-:S07]  /*0a60*/  IMAD.MOV.U32 R15, RZ, RZ, R47 ;  /* 0x000000ffff0f7224 */ /* 0x000fce00078e002f */
[----:B-----5:R-:W-:Y:S05]  /*0a70*/  CALL.REL.NOINC `($_Z10self_labelPdPiS0_S0_$__internal_trig_reduction_slowpathd) ;  /* 0x0000005400347944 */ /* 0x020fea0003c00000 */
[----:B------:R-:W-:-:S07]  /*0a80*/  IMAD.MOV.U32 R0, RZ, RZ, R8 ;  /* 0x000000ffff007224 */ /* 0x000fce00078e0008 */
.L_x_6:
[----:B------:R-:W-:Y:S05]  /*0a90*/  BSYNC.RECONVERGENT B2 ;  /* 0x0000000000027941 */ /* 0x000fea0003800200 */
.L_x_5:
[----:B------:R-:W0:Y:S01]  /*0aa0*/  LDCU.64 UR4, c[0x4][0x18] ;  /* 0x01000300ff0477ac */ /* 0x000e220008000a00 */
[----:B------:R-:W-:-:S05]  /*0ab0*/  IMAD.SHL.U32 R3, R0, 0x40, RZ ;  /* 0x0000004000037824 */ /* 0x000fca00078e00ff */
[----:B------:R-:W-:-:S04]  /*0ac0*/  LOP3.LUT R3, R3, 0x40, RZ, 0xc0, !PT ;  /* 0x0000004003037812 */ /* 0x000fc800078ec0ff */
[----:B0-----:R-:W-:-:S05]  /*0ad0*/  IADD3 R20, P0, PT, R3, UR4, RZ ;  /* 0x0000000403147c10 */ /* 0x001fca000ff1e0ff */
[----:B------:R-:W-:-:S05]  /*0ae0*/  IMAD.X R21, RZ, RZ, UR5, P0 ;  /* 0x00000005ff157e24 */ /* 0x000fca00080e06ff */
[----:B------:R-:W2:Y:S04]  /*0af0*/  LDG.E.128.CONSTANT R8, desc[UR36][R20.64] ;  /* 0x0000002414087981 */ /* 0x000ea8000c1e9d00 */
[----:B------:R-:W3:Y:S04]  /*0b00*/  LDG.E.128.CONSTANT R12, desc[UR36][R20.64+0x10] ;  /* 0x00001024140c7981 */ /* 0x000ee8000c1e9d00 */
[----:B------:R-:W4:Y:S01]  /*0b10*/  LDG.E.128.CONSTANT R32, desc[UR36][R20.64+0x20] ;  /* 0x0000202414207981 */ /* 0x000f22000c1e9d00 */
[----:B------:R-:W-:Y:S01]  /*0b20*/  LOP3.LUT R3, R0, 0x1, RZ, 0xc0, !PT ;  /* 0x0000000100037812 */ /* 0x000fe200078ec0ff */
[----:B------:R-:W-:Y:S01]  /*0b30*/  IMAD.MOV.U32 R52, RZ, RZ, 0x20fd8164 ;  /* 0x20fd8164ff347424 */ /* 0x000fe200078e00ff */
[----:B------:R-:W-:Y:S01]  /*0b40*/  DMUL R6, R4, R4 ;  /* 0x0000000404067228 */ /* 0x000fe20000000000 */
[----:B------:R-:W-:Y:S01]  /*0b50*/  BSSY.RECONVERGENT B2, `(.L_x_7) ;  /* 0x0000023000027945 */ /* 0x000fe20003800200 */
[----:B------:R-:W-:Y:S01]  /*0b60*/  ISETP.NE.U32.AND P0, PT, R3, 0x1, PT ;  /* 0x000000010300780c */ /* 0x000fe20003f05070 */
[----:B------:R-:W-:Y:S01]  /*0b70*/  IMAD.MOV.U32 R3, RZ, RZ, 0x3da8ff83 ;  /* 0x3da8ff83ff037424 */ /* 0x000fe200078e00ff */
[----:B------:R-:W-:-:S02]  /*0b80*/  DSETP.NEU.AND P1, PT, |R44|, +INF , PT ;  /* 0x7ff000002c00742a */ /* 0x000fc40003f2d200 */
[----:B------:R-:W-:Y:S02]  /*0b90*/  FSEL R52, R52, -8.06006814911005101289e+34, !P0 ;  /* 0xf9785eba34347808 */ /* 0x000fe40004000000 */
[----:B------:R-:W-:-:S06]  /*0ba0*/  FSEL R53, -R3, 0.11223486810922622681, !P0 ;  /* 0x3de5db6503357808 */ /* 0x000fcc0004000100 */
[----:B--2---:R-:W-:-:S08]  /*0bb0*/  DFMA R8, R6, R52, R8 ;  /* 0x000000340608722b */ /* 0x004fd00000000008 */
[----:B------:R-:W-:-:S08]  /*0bc0*/  DFMA R8, R6, R8, R10 ;  /* 0x000000080608722b */ /* 0x000fd0000000000a */
[----:B---3--:R-:W-:-:S08]  /*0bd0*/  DFMA R8, R6, R8, R12 ;  /* 0x000000080608722b */ /* 0x008fd0000000000c */
[----:B------:R-:W-:-:S08]  /*0be0*/  DFMA R8, R6, R8, R14 ;  /* 0x000000080608722b */ /* 0x000fd0000000000e */
[----:B----4-:R-:W-:-:S08]  /*0bf0*/  DFMA R8, R6, R8, R32 ;  /* 0x000000080608722b */ /* 0x010fd00000000020 */
[----:B------:R-:W-:-:S08]  /*0c00*/  DFMA R8, R6, R8, R34 ;  /* 0x000000080608722b */ /* 0x000fd00000000022 */
[----:B------:R-:W-:Y:S02]  /*0c10*/  DFMA R4, R8, R4, R4 ;  /* 0x000000040804722b */ /* 0x000fe40000000004 */
[----:B------:R-:W-:-:S10]  /*0c20*/  DFMA R6, R6, R8, 1 ;  /* 0x3ff000000606742b */ /* 0x000fd40000000008 */
[----:B------:R-:W-:Y:S02]  /*0c30*/  FSEL R8, R6, R4, !P0 ;  /* 0x0000000406087208 */ /* 0x000fe40004000000 */
[----:B------:R-:W-:Y:S01]  /*0c40*/  FSEL R9, R7, R5, !P0 ;  /* 0x0000000507097208 */ /* 0x000fe20004000000 */
[----:B------:R-:W-:Y:S01]  /*0c50*/  DMUL R4, RZ, R44 ;  /* 0x0000002cff047228 */ /* 0x000fe20000000000 */
[----:B------:R-:W-:Y:S01]  /*0c60*/  LOP3.LUT P0, RZ, R0, 0x2, RZ, 0xc0, !PT ;  /* 0x0000000200ff7812 */ /* 0x000fe2000780c0ff */
[----:B------:R-:W-:-:S03]  /*0c70*/  IMAD.MOV.U32 R0, RZ, RZ, 0x1 ;  /* 0x00000001ff007424 */ /* 0x000fc600078e00ff */
[----:B------:R-:W-:-:S10]  /*0c80*/  DADD R6, RZ, -R8 ;  /* 0x00000000ff067229 */ /* 0x000fd40000000808 */
[----:B------:R-:W-:Y:S02]  /*0c90*/  FSEL R52, R8, R6, !P0 ;  /* 0x0000000608347208 */ /* 0x000fe40004000000 */
[----:B------:R-:W-:Y:S01]  /*0ca0*/  FSEL R53, R9, R7, !P0 ;  /* 0x0000000709357208 */ /* 0x000fe20004000000 */
[----:B------:R-:W-:Y:S06]  /*0cb0*/  @!P1 BRA `(.L_x_8) ;  /* 0x0000000000309947 */ /* 0x000fec0003800000 */
[----:B------:R-:W-:Y:S01]  /*0cc0*/  DSETP.GE.AND P0, PT, |R44|, 2.14748364800000000000e+09, PT ;  /* 0x41e000002c00742a */ /* 0x000fe20003f06200 */
[----:B------:R-:W-:Y:S01]  /*0cd0*/  BSSY.RECONVERGENT B3, `(.L_x_9) ;  /* 0x0000009000037945 */ /* 0x000fe20003800200 */
[----:B------:R-:W-:Y:S02]  /*0ce0*/  IMAD.MOV.U32 R8, RZ, RZ, R23 ;  /* 0x000000ffff087224 */ /* 0x000fe400078e0017 */
[----:B------:R-:W-:Y:S02]  /*0cf0*/  IMAD.MOV.U32 R4, RZ, RZ, R40 ;  /* 0x000000ffff047224 */ /* 0x000fe400078e0028 */
[----:B------:R-:W-:-:S08]  /*0d00*/  IMAD.MOV.U32 R5, RZ, RZ, R41 ;  /* 0x000000ffff057224 */ /* 0x000fd000078e0029 */
[----:B------:R-:W-:Y:S05]  /*0d10*/  @!P0 BRA `(.L_x_10) ;  /* 0x0000000000108947 */ /* 0x000fea0003800000 */
[----:B------:R-:W-:Y:S01]  /*0d20*/  IMAD.MOV.U32 R4, RZ, RZ, R44 ;  /* 0x000000ffff047224 */ /* 0x000fe200078e002c */
[----:B------:R-:W-:Y:S01]  /*0d30*/  MOV R14, 0xd60 ;  /* 0x00000d60000e7802 */ /* 0x000fe20000000f00 */
[----:B------:R-:W-:-:S07]  /*0d40*/  IMAD.MOV.U32 R15, RZ, RZ, R45 ;  /* 0x000000ffff0f7224 */ /* 0x000fce00078e002d */
[----:B-----5:R-:W-:Y:S05]  /*0d50*/  CALL.REL.NOINC `($_Z10self_labelPdPiS0_S0_$__internal_trig_reduction_slowpathd) ;  /* 0x00000050007c7944 */ /* 0x020fea0003c00000 */
.L_x_10:
[----:B------:R-:W-:Y:S05]  /*0d60*/  BSYNC.RECONVERGENT B3 ;  /* 0x0000000000037941 */ /* 0x000fea0003800200 */
.L_x_9:
[----:B------:R-:W-:-:S07]  /*0d70*/  VIADD R0, R8, 0x1 ;  /* 0x0000000108007836 */ /* 0x000fce0000000000 */
.L_x_8:
[----:B------:R-:W-:Y:S05]  /*0d80*/  BSYNC.RECONVERGENT B2 ;  /* 0x0000000000027941 */ /* 0x000fea0003800200 */
.L_x_7:
        /* <DEDUP_REMOVED lines=14> */
[----:B------:R-:W-:-:S02]  /*0e70*/  DMUL R52, R52, 0.5 ;  /* 0x3fe0000034347828 */ /* 0x000fc40000000000 */
        /* <DEDUP_REMOVED lines=11> */
[----:B------:R-:W-:Y:S02]  /*0f30*/  FSEL R7, R7, R5, !P0 ;  /* 0x0000000507077208 */ /* 0x000fe40004000000 */
[----:B------:R-:W-:-:S04]  /*0f40*/  LOP3.LUT P0, RZ, R0, 0x2, RZ, 0xc0, !PT ;  /* 0x0000000200ff7812 */ /* 0x000fc8000780c0ff */
[----:B------:R-:W-:-:S10]  /*0f50*/  DADD R4, RZ, -R6 ;  /* 0x00000000ff047229 */ /* 0x000fd40000000806 */
[----:B------:R-:W-:Y:S02]  /*0f60*/  FSEL R4, R6, R4, !P0 ;  /* 0x0000000406047208 */ /* 0x000fe40004000000 */
[----:B------:R-:W-:-:S06]  /*0f70*/  FSEL R5, R7, R5, !P0 ;  /* 0x0000000507057208 */ /* 0x000fcc0004000000 */
[----:B------:R-:W-:Y:S01]  /*0f80*/  DFMA R8, R52, R4, 2 ;  /* 0x400000003408742b */ /* 0x000fe20000000004 */
[----:B------:R-:W-:-:S05]  /*0f90*/  IMAD.MOV.U32 R4, RZ, RZ, 0x1 ;  /* 0x00000001ff047424 */ /* 0x000fca00078e00ff */
[----:B------:R-:W0:Y:S02]  /*0fa0*/  MUFU.RCP64H R5, R9 ;  /* 0x0000000900057308 */ /* 0x000e240000001800 */
[----:B0-----:R-:W-:-:S08]  /*0fb0*/  DFMA R6, -R8, R4, 1 ;  /* 0x3ff000000806742b */ /* 0x001fd00000000104 */
[----:B------:R-:W-:-:S08]  /*0fc0*/  DFMA R6, R6, R6, R6 ;  /* 0x000000060606722b */ /* 0x000fd00000000006 */
[----:B------:R-:W-:-:S08]  /*0fd0*/  DFMA R6, R4, R6, R4 ;  /* 0x000000060406722b */ /* 0x000fd00000000004 */
[----:B------:R-:W-:-:S08]  /*0fe0*/  DFMA R4, -R8, R6, 1 ;  /* 0x3ff000000804742b */ /* 0x000fd00000000106 */
[----:B------:R-:W-:-:S08]  /*0ff0*/  DFMA R4, R6, R4, R6 ;  /* 0x000000040604722b */ /* 0x000fd00000000006 */
[----:B------:R-:W-:-:S08]  /*1000*/  DMUL R52, R4, 0.0078125 ;  /* 0x3f80000004347828 */ /* 0x000fd00000000000 */
[----:B------:R-:W-:-:S08]  /*1010*/  DFMA R6, -R8, R52, 0.0078125 ;  /* 0x3f8000000806742b */ /* 0x000fd00000000134 */
[----:B------:R-:W-:-:S10]  /*1020*/  DFMA R52, R4, R6, R52 ;  /* 0x000000060434722b */ /* 0x000fd40000000034 */
[----:B------:R-:W-:-:S05]  /*1030*/  FFMA R0, RZ, R9, R53 ;  /* 0x00000009ff007223 */ /* 0x000fca0000000035 */
[----:B------:R-:W-:-:S13]  /*1040*/  FSETP.GT.AND P0, PT, |R0|, 1.469367938527859385e-39, PT ;  /* 0x001000000000780b */ /* 0x000fda0003f04200 */
[----:B------:R-:W-:Y:S05]  /*1050*/  @P0 BRA `(.L_x_12) ;  /* 0x0000000000200947 */ /* 0x000fea0003800000 */
[----:B------:R-:W-:Y:S01]  /*1060*/  IMAD.MOV.U32 R0, RZ, RZ, R8 ;  /* 0x000000ffff007224 */ /* 0x000fe200078e0008 */
[----:B------:R-:W-:Y:S01]  /*1070*/  MOV R4, 0x10c0 ;  /* 0x000010c000047802 */ /* 0x000fe20000000f00 */
[----:B------:R-:W-:Y:S02]  /*1080*/  IMAD.MOV.U32 R3, RZ, RZ, R9 ;  /* 0x000000ffff037224 */ /* 0x000fe400078e0009 */
[----:B------:R-:W-:Y:S02]  /*1090*/  IMAD.MOV.U32 R6, RZ, RZ, RZ ;  /* 0x000000ffff067224 */ /* 0x000fe400078e00ff */
[----:B------:R-:W-:-:S07]  /*10a0*/  IMAD.MOV.U32 R5, RZ, RZ, 0x3f800000 ;  /* 0x3f800000ff057424 */ /* 0x000fce00078e00ff */
[----:B-----5:R-:W-:Y:S05]  /*10b0*/  CALL.REL.NOINC `($__internal_0_$__cuda_sm20_div_rn_f64_full) ;  /* 0x0000003800b47944 */ /* 0x020fea0003c00000 */
[----:B------:R-:W-:Y:S02]  /*10c0*/  IMAD.MOV.U32 R52, RZ, RZ, R0 ;  /* 0x000000ffff347224 */ /* 0x000fe400078e0000 */
[----:B------:R-:W-:-:S07]  /*10d0*/  IMAD.MOV.U32 R53, RZ, RZ, R3 ;  /* 0x000000ffff357224 */ /* 0x000fce00078e0003 */
.L_x_12:
[----:B------:R-:W-:Y:S05]  /*10e0*/  BSYNC.RECONVERGENT B1 ;  /* 0x0000000000017941 */ /* 0x000fea0003800200 */
.L_x_11:
[----:B------:R-:W-:Y:S01]  /*10f0*/  MOV R0, 0x0 ;  /* 0x0000000000007802 */ /* 0x000fe20000000f00 */
[----:B-----5:R-:W-:Y:S01]  /*1100*/  DADD R52, R50, R52 ;  /* 0x0000000032347229 */ /* 0x020fe20000000034 */
[----:B------:R-:W-:Y:S02]  /*1110*/  IMAD.MOV.U32 R4, RZ, RZ, 0x10 ;  /* 0x00000010ff047424 */ /* 0x000fe400078e00ff */
[----:B------:R0:W1:Y:S01]  /*1120*/  LDC.64 R6, c[0x4][R0] ;  /* 0x0100000000067b82 */ /* 0x0000620000000a00 */
[----:B------:R-:W-:-:S07]  /*1130*/  IMAD.MOV.U32 R5, RZ, RZ, RZ ;  /* 0x000000ffff057224 */ /* 0x000fce00078e00ff */
[----:B------:R-:W-:-:S07]  /*1140*/  LEPC R20, `(.L_x_13) ;  /* 0x000000001014794e */ /* 0x000fce0000000000 */
[----:B01----:R-:W-:Y:S05]  /*1150*/  CALL.ABS.NOINC R6 ;  /* 0x0000000006007343 */ /* 0x003fea0003c00000 */
.L_x_13:
[----:B------:R-:W-:Y:S01]  /*1160*/  IMAD.IADD R0, R43, 0x1, -R16 ;  /* 0x000000012b007824 */ /* 0x000fe200078e0a10 */
[----:B------:R-:W-:Y:S01]  /*1170*/  BSSY.RECONVERGENT B0, `(.L_x_14) ;  /* 0x0000036000007945 */ /* 0x000fe20003800200 */
[----:B------:R-:W-:Y:S02]  /*1180*/  IMAD.IADD R3, R42, 0x1, -R17 ;  /* 0x000000012a037824 */ /* 0x000fe400078e0a11 */
[----:B------:R-:W-:Y:S01]  /*1190*/  IMAD.MOV.U32 R54, RZ, RZ, R4 ;  /* 0x000000ffff367224 */ /* 0x000fe200078e0004 */
[----:B------:R-:W-:Y:S01]  /*11a0*/  IABS R0, R0 ;  /* 0x0000000000007213 */ /* 0x000fe20000000000 */
[----:B------:R-:W-:Y:S01]  /*11b0*/  IMAD.MOV.U32 R55, RZ, RZ, R5 ;  /* 0x000000ffff377224 */ /* 0x000fe200078e0005 */
[----:B------:R-:W-:-:S04]  /*11c0*/  IABS R3, R3 ;  /* 0x0000000300037213 */ /* 0x000fc80000000000 */
[----:B------:R-:W-:-:S13]  /*11d0*/  ISETP.GT.AND P0, PT, R0, R3, PT ;  /* 0x000000030000720c */ /* 0x000fda0003f04270 */
[----:B------:R-:W-:Y:S05]  /*11e0*/  @!P0 BRA `(.L_x_15) ;  /* 0x0000000000648947 */ /* 0x000fea0003800000 */
[C---:B------:R-:W-:Y:S01]  /*11f0*/  VIADD R3, R42.reuse, 0x1 ;  /* 0x000000012a037836 */ /* 0x040fe20000000000 */
[----:B------:R-:W-:Y:S01]  /*1200*/  I2F.F64.U32 R4, R43 ;  /* 0x0000002b00047312 */ /* 0x000fe20000201800 */
[C---:B------:R-:W-:Y:S01]  /*1210*/  VIADD R9, R42.reuse, 0xffffffff ;  /* 0xffffffff2a097836 */ /* 0x040fe20000000000 */
[----:B------:R-:W-:Y:S01]  /*1220*/  ISETP.GE.AND P0, PT, R42, -0x1, PT ;  /* 0xffffffff2a00780c */ /* 0x000fe20003f06270 */
[----:B------:R-:W-:-:S03]  /*1230*/  IMAD.MOV.U32 R20, RZ, RZ, RZ ;  /* 0x000000ffff147224 */ /* 0x000fc600078e00ff */
[----:B------:R-:W-:Y:S02]  /*1240*/  ISETP.LT.OR P0, PT, R43, RZ, !P0 ;  /* 0x000000ff2b00720c */ /* 0x000fe40004701670 */
[----:B------:R-:W0:Y:S02]  /*1250*/  I2F.F64.U32 R6, R3 ;  /* 0x0000000300067312 */ /* 0x000e240000201800 */
[----:B0-----:R-:W-:-:S06]  /*1260*/  DSETP.GT.AND P1, PT, R36, R6, PT ;  /* 0x000000062400722a */ /* 0x001fcc0003f24000 */
[----:B------:R-:W0:Y:S01]  /*1270*/  I2F.F64.U32 R6, R9 ;  /* 0x0000000900067312 */ /* 0x000e220000201800 */
[----:B------:R-:W-:-:S06]  /*1280*/  DSETP.LEU.OR P1, PT, R36, R4, !P1 ;  /* 0x000000042400722a */ /* 0x000fcc0004f2b400 */
[----:B------:R-:W-:Y:S02]  /*1290*/  PLOP3.LUT P0, PT, P0, P1, PT, 0xf8, 0x8f ;  /* 0x00000000008f781c */ /* 0x000fe40000703f70 */
[----:B------:R-:W-:Y:S01]  /*12a0*/  ISETP.GE.AND P1, PT, R42, 0x1, PT ;  /* 0x000000012a00780c */ /* 0x000fe20003f26270 */
[----:B0-----:R-:W-:-:S03]  /*12b0*/  DSETP.GT.AND P2, PT, R36, R6, PT ;  /* 0x000000062400722a */ /* 0x001fc60003f44000 */
[----:B------:R-:W-:-:S03]  /*12c0*/  ISETP.LT.OR P1, PT, R43, RZ, !P1 ;  /* 0x000000ff2b00720c */ /* 0x000fc60004f21670 */
[----:B------:R-:W-:-:S04]  /*12d0*/  DSETP.LEU.OR P2, PT, R36, R4, !P2 ;  /* 0x000000042400722a */ /* 0x000fc8000574b400 */
[----:B------:R1:W-:Y:S01]  /*12e0*/  @!P0 ST.E desc[UR36][R54.64+0x4], R3 ;  /* 0x0000040336008985 */ /* 0x0003e2000c101924 */
[----:B------:R-:W-:-:S03]  /*12f0*/  @!P0 IMAD.MOV.U32 R20, RZ, RZ, 0x1 ;  /* 0x00000001ff148424 */ /* 0x000fc600078e00ff */
[----:B------:R1:W-:Y:S01]  /*1300*/  @!P0 ST.E desc[UR36][R54.64], R43 ;  /* 0x0000002b36008985 */ /* 0x0003e2000c101924 */
[----:B------:R-:W-:-:S13]  /*1310*/  PLOP3.LUT P1, PT, P1, P2, PT, 0xf8, 0x8f ;  /* 0x00000000008f781c */ /* 0x000fda0000f25f70 */
[----:B-1----:R-:W-:Y:S05]  /*1320*/  @P1 BRA `(.L_x_16) ;  /* 0x0000000000681947 */ /* 0x002fea0003800000 */
[----:B------:R-:W-:-:S04]  /*1330*/  IMAD.WIDE.U32 R4, R20, 0x8, R54 ;  /* 0x0000000814047825 */ /* 0x000fc800078e0036 */
[----:B------:R-:W-:Y:S01]  /*1340*/  VIADD R20, R20, 0x1 ;  /* 0x0000000114147836 */ /* 0x000fe20000000000 */
[----:B------:R1:W-:Y:S04]  /*1350*/  ST.E desc[UR36][R4.64], R43 ;  /* 0x0000002b04007985 */ /* 0x0003e8000c101924 */
[----:B------:R1:W-:Y:S01]  /*1360*/  ST.E desc[UR36][R4.64+0x4], R9 ;  /* 0x0000040904007985 */ /* 0x0003e2000c101924 */
[----:B------:R-:W-:Y:S05]  /*1370*/  BRA `(.L_x_16) ;  /* 0x0000000000547947 */ /* 0x000fea0003800000 */
.L_x_15:
[----:B------:R-:W0:Y:S01]  /*1380*/  I2F.F64.U32 R6, R42 ;  /* 0x0000002a00067312 */ /* 0x000e220000201800 */
[C---:B------:R-:W-:Y:S01]  /*1390*/  VIADD R3, R43.reuse, 0x1 ;  /* 0x000000012b037836 */ /* 0x040fe20000000000 */
[----:B------:R-:W-:Y:S01]  /*13a0*/  ISETP.GE.AND P1, PT, R42, RZ, PT ;  /* 0x000000ff2a00720c */ /* 0x000fe20003f26270 */
[C---:B------:R-:W-:Y:S02]  /*13b0*/  VIADD R11, R43.reuse, 0xffffffff ;  /* 0xffffffff2b0b7836 */ /* 0x040fe40000000000 */
[----:B------:R-:W-:Y:S01]  /*13c0*/  IMAD.MOV.U32 R20, RZ, RZ, RZ ;  /* 0x000000ffff147224 */ /* 0x000fe200078e00ff */
[C---:B------:R-:W-:Y:S02]  /*13d0*/  ISETP.LT.OR P2, PT, R43.reuse, -0x1, !P1 ;  /* 0xffffffff2b00780c */ /* 0x040fe40004f41670 */
[----:B------:R-:W1:Y:S01]  /*13e0*/  I2F.F64.U32 R4, R3 ;  /* 0x0000000300047312 */ /* 0x000e620000201800 */
[----:B------:R-:W-:Y:S01]  /*13f0*/  ISETP.LT.OR P1, PT, R43, 0x1, !P1 ;  /* 0x000000012b00780c */ /* 0x000fe20004f21670 */
[----:B0-----:R-:W-:-:S06]  /*1400*/  DSETP.GT.AND P0, PT, R36, R6, PT ;  /* 0x000000062400722a */ /* 0x001fcc0003f04000 */
[----:B------:R-:W0:Y:S01]  /*1410*/  I2F.F64.U32 R8, R11 ;  /* 0x0000000b00087312 */ /* 0x000e220000201800 */
[----:B-1----:R-:W-:-:S06]  /*1420*/  DSETP.LEU.OR P3, PT, R36, R4, !P0 ;  /* 0x000000042400722a */ /* 0x002fcc000476b400 */
[----:B------:R-:W-:Y:S01]  /*1430*/  PLOP3.LUT P2, PT, P2, P3, PT, 0xf8, 0x8f ;  /* 0x00000000008f781c */ /* 0x000fe20001747f70 */
[----:B0-----:R-:W-:-:S06]  /*1440*/  DSETP.LEU.OR P0, PT, R36, R8, !P0 ;  /* 0x000000082400722a */ /* 0x001fcc000470b400 */
[----:B------:R-:W-:-:S06]  /*1450*/  PLOP3.LUT P0, PT, P1, P0, PT, 0xf8, 0x8f ;  /* 0x00000000008f781c */ /* 0x000fcc0000f01f70 */
[----:B------:R-:W-:Y:S01]  /*1460*/  @!P2 IMAD.MOV.U32 R20, RZ, RZ, 0x1 ;  /* 0x00000001ff14a424 */ /* 0x000fe200078e00ff */
[----:B------:R0:W-:Y:S04]  /*1470*/  @!P2 ST.E desc[UR36][R54.64], R3 ;  /* 0x000000033600a985 */ /* 0x0001e8000c101924 */
[----:B------:R0:W-:Y:S02]  /*1480*/  @!P2 ST.E desc[UR36][R54.64+0x4], R42 ;  /* 0x0000042a3600a985 */ /* 0x0001e4000c101924 */
[----:B------:R-:W-:-:S04]  /*1490*/  @!P0 IMAD.WIDE.U32 R4, R20, 0x8, R54 ;  /* 0x0000000814048825 */ /* 0x000fc800078e0036 */
[----:B------:R-:W-:Y:S01]  /*14a0*/  @!P0 VIADD R20, R20, 0x1 ;  /* 0x0000000114148836 */ /* 0x000fe20000000000 */
[----:B------:R0:W-:Y:S04]  /*14b0*/  @!P0 ST.E desc[UR36][R4.64], R11 ;  /* 0x0000000b04008985 */ /* 0x0001e8000c101924 */
[----:B------:R0:W-:Y:S02]  /*14c0*/  @!P0 ST.E desc[UR36][R4.64+0x4], R42 ;  /* 0x0000042a04008985 */ /* 0x0001e4000c101924 */
.L_x_16:
[----:B------:R-:W-:Y:S05]  /*14d0*/  BSYNC.RECONVERGENT B0 ;  /* 0x0000000000007941 */ /* 0x000fea0003800200 */
.L_x_14:
[----:B------:R-:W-:Y:S01]  /*14e0*/  ISETP.NE.AND P0, PT, R20, RZ, PT ;  /* 0x000000ff1400720c */ /* 0x000fe20003f05270 */
[----:B------:R-:W-:-:S12]  /*14f0*/  BSSY.RECONVERGENT B4, `(.L_x_17) ;  /* 0x00000ff000047945 */ /* 0x000fd80003800200 */
[----:B------:R-:W-:Y:S05]  /*1500*/  @!P0 BRA `(.L_x_18) ;  /* 0x0000000c00f48947 */ /* 0x000fea0003800000 */
[----:B-1----:R-:W-:-:S07]  /*1510*/  IMAD.MOV.U32 R43, RZ, RZ, RZ ;  /* 0x000000ffff2b7224 */ /* 0x002fce00078e00ff */
.L_x_40:
[----:B0-----:R-:W-:Y:S01]  /*1520*/  IMAD.WIDE.U32 R4, R43, 0x8, R54 ;  /* 0x000000082b047825 */ /* 0x001fe200078e0036 */
[----:B------:R-:W0:Y:S04]  /*1530*/  LDC.64 R6, c[0x0][0x388] ;  /* 0x0000e200ff067b82 */ /* 0x000e280000000a00 */
[----:B------:R-:W2:Y:S04]  /*1540*/  LD.E R3, desc[UR36][R4.64] ;  /* 0x0000002404037980 */ /* 0x000ea8000c101900 */
[----:B------:R-:W2:Y:S02]  /*1550*/  LD.E R0, desc[UR36][R4.64+0x4] ;  /* 0x0000042404007980 */ /* 0x000ea4000c101900 */
[----:B--2---:R-:W-:-:S04]  /*1560*/  IMAD R3, R2, R3, R0 ;  /* 0x0000000302037224 */ /* 0x004fc800078e0200 */
[----:B0-----:R-:W-:-:S06]  /*1570*/  IMAD.WIDE R6, R3, 0x4, R6 ;  /* 0x0000000403067825 */ /* 0x001fcc00078e0206 */
[----:B------:R-:W2:Y:S01]  /*1580*/  LDG.E R6, desc[UR36][R6.64] ;  /* 0x0000002406067981 */ /* 0x000ea2000c1e1900 */
[----:B------:R-:W-:Y:S01]  /*1590*/  VIADD R43, R43, 0x1 ;  /* 0x000000012b2b7836 */ /* 0x000fe20000000000 */
[----:B------:R-:W-:Y:S04]  /*15a0*/  BSSY.RECONVERGENT B3, `(.L_x_19) ;  /* 0x00000f2000037945 */ /* 0x000fe80003800200 */
[----:B------:R-:W-:Y:S02]  /*15b0*/  ISETP.NE.AND P0, PT, R43, R20, PT ;  /* 0x000000142b00720c */ /* 0x000fe40003f05270 */
[----:B--2---:R-:W-:-:S13]  /*15c0*/  ISETP.NE.AND P1, PT, R6, 0x2, PT ;  /* 0x000000020600780c */ /* 0x004fda0003f25270 */
[----:B------:R-:W-:Y:S05]  /*15d0*/  @P1 BRA `(.L_x_20) ;  /* 0x0000000c00b81947 */ /* 0x000fea0003800000 */
[----:B------:R-:W0:Y:S02]  /*15e0*/  LDC.64 R4, c[0x0][0x380] ;  /* 0x0000e000ff047b82 */ /* 0x000e240000000a00 */
[----:B0-----:R-:W-:-:S06]  /*15f0*/  IMAD.WIDE R4, R3, 0x8, R4 ;  /* 0x0000000803047825 */ /* 0x001fcc00078e0204 */
[----:B------:R-:W2:Y:S01]  /*1600*/  LDG.E.64 R4, desc[UR36][R4.64] ;  /* 0x0000002404047981 */ /* 0x000ea2000c1e1b00 */
[----:B------:R-:W-:Y:S01]  /*1610*/  BSSY.RECONVERGENT B2, `(.L_x_21) ;  /* 0x00000e7000027945 */ /* 0x000fe20003800200 */
[----:B------:R-:W-:Y:S02]  /*1620*/  IMAD.MOV.U32 R58, RZ, RZ, 0x0 ;  /* 0x00000000ff3a7424 */ /* 0x000fe400078e00ff */
[----:B------:R-:W-:Y:S01]  /*1630*/  IMAD.MOV.U32 R59, RZ, RZ, 0x40f86a00 ;  /* 0x40f86a00ff3b7424 */ /* 0x000fe200078e00ff */
[----:B--2---:R-:W-:-:S08]  /*1640*/  DADD R56, R50, -R4 ;  /* 0x0000000032387229 */ /* 0x004fd00000000804 */
[----:B------:R-:W-:-:S14]  /*1650*/  DSETP.GE.AND P1, PT, R56, RZ, PT ;  /* 0x000000ff3800722a */ /* 0x000fdc0003f26000 */
[----:B------:R-:W-:Y:S05]  /*1660*/  @!P1 BRA `(.L_x_22) ;  /* 0x0000000c00849947 */ /* 0x000fea0003800000 */
[----:B------:R-:W-:Y:S01]  /*1670*/  ISETP.NE.AND P2, PT, R26, RZ, PT ;  /* 0x000000ff1a00720c */ /* 0x000fe20003f45270 */
[----:B------:R-:W-:Y:S01]  /*1680*/  BSSY.RECONVERGENT B5, `(.L_x_23) ;  /* 0x000000c000057945 */ /* 0x000fe20003800200 */
[----:B------:R-:W-:Y:S02]  /*1690*/  IMAD.MOV.U32 R0, RZ, RZ, R24 ;  /* 0x000000ffff007224 */ /* 0x000fe400078e0018 */
[----:B------:R-:W-:Y:S02]  /*16a0*/  IMAD.MOV.U32 R60, RZ, RZ, R38 ;  /* 0x000000ffff3c7224 */ /* 0x000fe400078e0026 */
[----:B------:R-:W-:-:S07]  /*16b0*/  IMAD.MOV.U32 R61, RZ, RZ, R39 ;  /* 0x000000ffff3d7224 */ /* 0x000fce00078e0027 */
[----:B------:R-:W-:Y:S05]  /*16c0*/  @P2 BRA `(.L_x_24) ;  /* 0x00000000001c2947 */ /* 0x000fea0003800000 */
[----:B------:R-:W-:Y:S01]  /*16d0*/  IMAD.MOV.U32 R4, RZ, RZ, R46 ;  /* 0x000000ffff047224 */ /* 0x000fe200078e002e */
[----:B------:R-:W-:Y:S01]  /*16e0*/  MOV R14, 0x1710 ;  /* 0x00001710000e7802 */ /* 0x000fe20000000f00 */
[----:B------:R-:W-:-:S07]  /*16f0*/  IMAD.MOV.U32 R15, RZ, RZ, R47 ;  /* 0x000000ffff0f7224 */ /* 0x000fce00078e002f */
[----:B------:R-:W-:Y:S05]  /*1700*/  CALL.REL.NOINC `($_Z10self_labelPdPiS0_S0_$__internal_trig_reduction_slowpathd) ;  /* 0x0000004800107944 */ /* 0x000fea0003c00000 */
[----:B------:R-:W-:Y:S02]  /*1710*/  IMAD.MOV.U32 R0, RZ, RZ, R8 ;  /* 0x000000ffff007224 */ /* 0x000fe400078e0008 */
[----:B------:R-:W-:Y:S02]  /*1720*/  IMAD.MOV.U32 R60, RZ, RZ, R4 ;  /* 0x000000ffff3c7224 */ /* 0x000fe400078e0004 */
[----:B------:R-:W-:-:S07]  /*1730*/  IMAD.MOV.U32 R61, RZ, RZ, R5 ;  /* 0x000000ffff3d7224 */ /* 0x000fce00078e0005 */
.L_x_24:
[----:B------:R-:W-:Y:S05]  /*1740*/  BSYNC.RECONVERGENT B5 ;  /* 0x0000000000057941 */ /* 0x000fea0003800200 */
.L_x_23:
[----:B------:R-:W0:Y:S01]  /*1750*/  LDCU.64 UR4, c[0x4][0x18] ;  /* 0x01000300ff0477ac */ /* 0x000e220008000a00 */
[----:B------:R-:W-:-:S05]  /*1760*/  IMAD.SHL.U32 R3, R0, 0x40, RZ ;  /* 0x0000004000037824 */ /* 0x000fca00078e00ff */
[----:B------:R-:W-:-:S04]  /*1770*/  LOP3.LUT R3, R3, 0x40, RZ, 0xc0, !PT ;  /* 0x0000004003037812 */ /* 0x000fc800078ec0ff */
[----:B0-----:R-:W-:-:S05]  /*1780*/  IADD3 R62, P1, PT, R3, UR4, RZ ;  /* 0x00000004033e7c10 */ /* 0x001fca000ff3e0ff */
[----:B------:R-:W-:-:S05]  /*1790*/  IMAD.X R63, RZ, RZ, UR5, P1 ;  /* 0x00000005ff3f7e24 */ /* 0x000fca00088e06ff */
[----:B------:R-:W2:Y:S04]  /*17a0*/  LDG.E.128.CONSTANT R8, desc[UR36][R62.64] ;  /* 0x000000243e087981 */ /* 0x000ea8000c1e9d00 */
[----:B------:R-:W3:Y:S04]  /*17b0*/  LDG.E.128.CONSTANT R12, desc[UR36][R62.64+0x10] ;  /* 0x000010243e0c7981 */ /* 0x000ee8000c1e9d00 */
[----:B------:R0:W4:Y:S01]  /*17c0*/  LDG.E.128.CONSTANT R32, desc[UR36][R62.64+0x20] ;  /* 0x000020243e207981 */ /* 0x000122000c1e9d00 */
[----:B------:R-:W-:Y:S01]  /*17d0*/  LOP3.LUT R3, R0, 0x1, RZ, 0xc0, !PT ;  /* 0x0000000100037812 */ /* 0x000fe200078ec0ff */
[----:B------:R-:W-:Y:S01]  /*17e0*/  IMAD.MOV.U32 R6, RZ, RZ, 0x20fd8164 ;  /* 0x20fd8164ff067424 */ /* 0x000fe200078e00ff */
[----:B------:R-:W-:Y:S01]  /*17f0*/  DMUL R4, R60, R60 ;  /* 0x0000003c3c047228 */ /* 0x000fe20000000000 */
[----:B------:R-:W-:Y:S01]  /*1800*/  BSSY.RECONVERGENT B5, `(.L_x_25) ;  /* 0x0000025000057945 */ /* 0x000fe20003800200 */
[----:B------:R-:W-:Y:S01]  /*1810*/  ISETP.NE.U32.AND P1, PT, R3, 0x1, PT ;  /* 0x000000010300780c */ /* 0x000fe20003f25070 */
[----:B------:R-:W-:Y:S01]  /*1820*/  IMAD.MOV.U32 R3, RZ, RZ, 0x3da8ff83 ;  /* 0x3da8ff83ff037424 */ /* 0x000fe200078e00ff */
[----:B------:R-:W-:-:S02]  /*1830*/  DSETP.NEU.AND P2, PT, |R44|, +INF , PT ;  /* 0x7ff000002c00742a */ /* 0x000fc40003f4d200 */
[----:B------:R-:W-:Y:S01]  /*1840*/  FSEL R6, R6, -8.06006814911005101289e+34, !P1 ;  /* 0xf9785eba06067808 */ /* 0x000fe20004800000 */
[----:B0-----:R-:W-:Y:S01]  /*1850*/  DMUL R62, RZ, R44 ;  /* 0x0000002cff3e7228 */ /* 0x001fe20000000000 */
        /* <DEDUP_REMOVED lines=24> */
[----:B------:R-:W-:Y:S02]  /*19e0*/  MOV R15, R45 ;  /* 0x0000002d000f7202 */ /* 0x000fe40000000f00 */
[----:B------:R-:W-:-:S07]  /*19f0*/  MOV R14, 0x1a10 ;  /* 0x00001a10000e7802 */ /* 0x000fce0000000f00 */
[----:B------:R-:W-:Y:S05]  /*1a00*/  CALL.REL.NOINC `($_Z10self_labelPdPiS0_S0_$__internal_trig_reduction_slowpathd) ;  /* 0x0000004400507944 */ /* 0x000fea0003c00000 */
[----:B------:R-:W-:Y:S02]  /*1a10*/  IMAD.MOV.U32 R62, RZ, RZ, R4 ;  /* 0x000000ffff3e7224 */ /* 0x000fe400078e0004 */
[----:B------:R-:W-:-:S07]  /*1a20*/  IMAD.MOV.U32 R63, RZ, RZ, R5 ;  /* 0x000000ffff3f7224 */ /* 0x000fce00078e0005 */
.L_x_28:
[----:B------:R-:W-:Y:S05]  /*1a30*/  BSYNC.RECONVERGENT B8 ;  /* 0x0000000000087941 */ /* 0x000fea0003800200 */
.L_x_27:
[----:B------:R-:W-:-:S07]  /*1a40*/  VIADD R0, R8, 0x1 ;  /* 0x0000000108007836 */ /* 0x000fce0000000000 */
.L_x_26:
[----:B------:R-:W-:Y:S05]  /*1a50*/  BSYNC.RECONVERGENT B5 ;  /* 0x0000000000057941 */ /* 0x000fea0003800200 */
.L_x_25:
        /* <DEDUP_REMOVED lines=11> */
[----:B------:R-:W-:Y:S01]  /*1b10*/  UMOV UR4, 0x667f3bcd ;  /* 0x667f3bcd00047882 */ /* 0x000fe20000000000 */
[----:B------:R-:W-:Y:S01]  /*1b20*/  ISETP.NE.U32.AND P1, PT, R3, 0x1, PT ;  /* 0x000000010300780c */ /* 0x000fe20003f25070 */
[----:B------:R-:W-:Y:S01]  /*1b30*/  IMAD.MOV.U32 R3, RZ, RZ, 0x3da8ff83 ;  /* 0x3da8ff83ff037424 */ /* 0x000fe200078e00ff */
[----:B------:R-:W-:Y:S01]  /*1b40*/  UMOV UR5, 0x3ff6a09e ;  /* 0x3ff6a09e00057882 */ /* 0x000fe20000000000 */
[----:B------:R-:W-:Y:S01]  /*1b50*/  BSSY.RECONVERGENT B1, `(.L_x_29) ;  /* 0x0000029000017945 */ /* 0x000fe20003800200 */
[----:B------:R-:W-:-:S02]  /*1b60*/  FSEL R4, R4, -8.06006814911005101289e+34, !P1 ;  /* 0xf9785eba04047808 */ /* 0x000fc40004800000 */
[----:B------:R-:W-:-:S06]  /*1b70*/  FSEL R5, -R3, 0.11223486810922622681, !P1 ;  /* 0x3de5db6503057808 */ /* 0x000fcc0004800100 */
[----:B--2---:R-:W-:-:S08]  /*1b80*/  DFMA R4, R6, R4, R8 ;  /* 0x000000040604722b */ /* 0x004fd00000000008 */
[----:B------:R-:W-:-:S08]  /*1b90*/  DFMA R4, R6, R4, R10 ;  /* 0x000000040604722b */ /* 0x000fd0000000000a */
[----:B---3--:R-:W-:Y:S02]  /*1ba0*/  DFMA R4, R6, R4, R12 ;  /* 0x000000040604722b */ /* 0x008fe4000000000c */
[----:B------:R-:W-:-:S06]  /*1bb0*/  DMUL R12, R60, 0.5 ;  /* 0x3fe000003c0c7828 */ /* 0x000fcc0000000000 */
        /* <DEDUP_REMOVED lines=12> */
[----:B------:R-:W-:-:S07]  /*1c80*/  IMAD.MOV.U32 R4, RZ, RZ, 0x1 ;  /* 0x00000001ff047424 */ /* 0x000fce00078e00ff */
[----:B------:R-:W-:-:S06]  /*1c90*/  DMUL R6, R12, UR4 ;  /* 0x000000040c067c28 */ /* 0x000fcc0008000000 */
        /* <DEDUP_REMOVED lines=17> */
[----:B------:R-:W-:Y:S05]  /*1db0*/  CALL.REL.NOINC `($__internal_0_$__cuda_sm20_div_rn_f64_full) ;  /* 0x0000002c00747944 */ /* 0x000fea0003c00000 */
[----:B------:R-:W-:Y:S02]  /*1dc0*/  IMAD.MOV.U32 R4, RZ, RZ, R0 ;  /* 0x000000ffff047224 */ /* 0x000fe400078e0000 */
[----:B------:R-:W-:-:S07]  /*1dd0*/  IMAD.MOV.U32 R5, RZ, RZ, R3 ;  /* 0x000000ffff057224 */ /* 0x000fce00078e0003 */
.L_x_30:
[----:B------:R-:W-:Y:S05]  /*1de0*/  BSYNC.RECONVERGENT B1 ;  /* 0x0000000000017941 */ /* 0x000fea0003800200 */
.L_x_29:
[----:B------:R-:W-:-:S14]  /*1df0*/  DSETP.GTU.AND P1, PT, R56, R4, PT ;  /* 0x000000043800722a */ /* 0x000fdc0003f2c000 */
[----:B------:R-:W-:Y:S05]  /*1e00*/  @P1 BRA `(.L_x_22) ;  /* 0x00000004009c1947 */ /* 0x000fea0003800000 */
[----:B------:R-:W-:Y:S01]  /*1e10*/  DADD R4, -RZ, |R12| ;  /* 0x00000000ff047229 */ /* 0x000fe2000000050c */
[----:B------:R-:W-:Y:S01]  /*1e20*/  BSSY.RECONVERGENT B0, `(.L_x_31) ;  /* 0x0000004000007945 */ /* 0x000fe20003800200 */
[----:B------:R-:W-:-:S08]  /*1e30*/  MOV R0, 0x1e60 ;  /* 0x00001e6000007802 */ /* 0x000fd00000000f00 */
[----:B------:R-:W-:-:S07]  /*1e40*/  IMAD.MOV.U32 R3, RZ, RZ, R5 ;  /* 0x000000ffff037224 */ /* 0x000fce00078e0005 */
[----:B------:R-:W-:Y:S05]  /*1e50*/  CALL.REL.NOINC `($_Z10self_labelPdPiS0_S0_$__internal_accurate_pow) ;  /* 0x0000003400947944 */ /* 0x000fea0003c00000 */
[----:B------:R-:W-:Y:S05]  /*1e60*/  BSYNC.RECONVERGENT B0 ;  /* 0x0000000000007941 */ /* 0x000fea0003800200 */
.L_x_31:
[C---:B------:R-:W-:Y:S01]  /*1e70*/  DADD R6, R12.reuse, 2 ;  /* 0x400000000c067429 */ /* 0x040fe20000000000 */
[----:B------:R-:W-:Y:S01]  /*1e80*/  BSSY.RECONVERGENT B0, `(.L_x_32) ;  /* 0x000000d000007945 */ /* 0x000fe20003800200 */
[----:B------:R-:W-:-:S06]  /*1e90*/  DSETP.NEU.AND P1, PT, R12, RZ, PT ;  /* 0x000000ff0c00722a */ /* 0x000fcc0003f2d000 */
[----:B------:R-:W-:Y:S02]  /*1ea0*/  FSEL R58, R4, RZ, P1 ;  /* 0x000000ff043a7208 */ /* 0x000fe40000800000 */
[----:B------:R-:W-:Y:S02]  /*1eb0*/  LOP3.LUT R6, R7, 0x7ff00000, RZ, 0xc0, !PT ;  /* 0x7ff0000007067812 */ /* 0x000fe400078ec0ff */
[----:B------:R-:W-:Y:S02]  /*1ec0*/  FSEL R59, R3, RZ, P1 ;  /* 0x000000ff033b7208 */ /* 0x000fe40000800000 */
[----:B------:R-:W-:-:S13]  /*1ed0*/  ISETP.NE.AND P2, PT, R6, 0x7ff00000, PT ;  /* 0x7ff000000600780c */ /* 0x000fda0003f45270 */
[----:B------:R-:W-:Y:S05]  /*1ee0*/  @P2 BRA `(.L_x_33) ;  /* 0x0000000000182947 */ /* 0x000fea0003800000 */
[----:B------:R-:W-:-:S14]  /*1ef0*/  DSETP.NAN.AND P1, PT, R12, R12, PT ;  /* 0x0000000c0c00722a */ /* 0x000fdc0003f28000 */
[----:B------:R-:W-:Y:S01]  /*1f00*/  @P1 DADD R58, R12, 2 ;  /* 0x400000000c3a1429 */ /* 0x000fe20000000000 */
[----:B------:R-:W-:Y:S10]  /*1f10*/  @P1 BRA `(.L_x_33) ;  /* 0x00000000000c1947 */ /* 0x000ff40003800000 */
[----:B------:R-:W-:-:S14]  /*1f20*/  DSETP.NEU.AND P1, PT, |R12|, +INF , PT ;  /* 0x7ff000000c00742a */ /* 0x000fdc0003f2d200 */
[----:B------:R-:W-:Y:S02]  /*1f30*/  @!P1 IMAD.MOV.U32 R58, RZ, RZ, 0x0 ;  /* 0x00000000ff3a9424 */ /* 0x000fe400078e00ff */
[----:B------:R-:W-:-:S07]  /*1f40*/  @!P1 IMAD.MOV.U32 R59, RZ, RZ, 0x7ff00000 ;  /* 0x7ff00000ff3b9424 */ /* 0x000fce00078e00ff */
.L_x_33:
[----:B------:R-:W-:Y:S05]  /*1f50*/  BSYNC.RECONVERGENT B0 ;  /* 0x0000000000007941 */ /* 0x000fea0003800200 */
.L_x_32:
[----:B------:R-:W-:Y:S01]  /*1f60*/  BSSY.RECONVERGENT B0, `(.L_x_34) ;  /* 0x0000005000007945 */ /* 0x000fe20003800200 */
[----:B------:R-:W-:Y:S01]  /*1f70*/  IMAD.MOV.U32 R4, RZ, RZ, RZ ;  /* 0x000000ffff047224 */ /* 0x000fe200078e00ff */
[----:B------:R-:W-:Y:S01]  /*1f80*/  MOV R0, 0x1fb0 ;  /* 0x00001fb000007802 */ /* 0x000fe20000000f00 */
[----:B------:R-:W-:-:S07]  /*1f90*/  IMAD.MOV.U32 R3, RZ, RZ, 0x3f800000 ;  /* 0x3f800000ff037424 */ /* 0x000fce00078e00ff */
[----:B------:R-:W-:Y:S05]  /*1fa0*/  CALL.REL.NOINC `($_Z10self_labelPdPiS0_S0_$__internal_accurate_pow) ;  /* 0x0000003400407944 */ /* 0x000fea0003c00000 */
[----:B------:R-:W-:Y:S05]  /*1fb0*/  BSYNC.RECONVERGENT B0 ;  /* 0x0000000000007941 */ /* 0x000fea0003800200 */
.L_x_34:
[----:B------:R-:W-:Y:S01]  /*1fc0*/  DSETP.NEU.AND P1, PT, R12, 1, PT ;  /* 0x3ff000000c00742a */ /* 0x000fe20003f2d000 */
[----:B------:R-:W-:Y:S01]  /*1fd0*/  IMAD.MOV.U32 R6, RZ, RZ, 0x1 ;  /* 0x00000001ff067424 */ /* 0x000fe200078e00ff */
[----:B------:R-:W-:Y:S01]  /*1fe0*/  FSETP.GEU.AND P2, PT, |R3|, 6.5827683646048100446e-37, PT ;  /* 0x036000000300780b */ /* 0x000fe20003f4e200 */
[----:B------:R-:W-:Y:S03]  /*1ff0*/  BSSY.RECONVERGENT B1, `(.L_x_35) ;  /* 0x0000019000017945 */ /* 0x000fe60003800200 */
[----:B------:R-:W-:Y:S02]  /*2000*/  FSEL R9, R59, 1.875, P1 ;  /* 0x3ff000003b097808 */ /* 0x000fe40000800000 */
[----:B------:R-:W-:Y:S02]  /*2010*/  FSEL R8, R58, RZ, P1 ;  /* 0x000000ff3a087208 */ /* 0x000fe40000800000 */
[----:B------:R-:W0:Y:S04]  /*2020*/  MUFU.RCP64H R7, R9 ;  /* 0x0000000900077308 */ /* 0x000e280000001800 */
[----:B0-----:R-:W-:-:S08]  /*2030*/  DFMA R10, -R8, R6, 1 ;  /* 0x3ff00000080a742b */ /* 0x001fd00000000106 */
[----:B------:R-:W-:-:S08]  /*2040*/  DFMA R10, R10, R10, R10 ;  /* 0x0000000a0a0a722b */ /* 0x000fd0000000000a */
[----:B------:R-:W-:-:S08]  /*2050*/  DFMA R10, R6, R10, R6 ;  /* 0x0000000a060a722b */ /* 0x000fd00000000006 */
[----:B------:R-:W-:-:S08]  /*2060*/  DFMA R6, -R8, R10, 1 ;  /* 0x3ff000000806742b */ /* 0x000fd0000000010a */
[----:B------:R-:W-:Y:S01]  /*2070*/  DFMA R6, R10, R6, R10 ;  /* 0x000000060a06722b */ /* 0x000fe2000000000a */
[----:B------:R-:W-:Y:S02]  /*2080*/  IMAD.MOV.U32 R10, RZ, RZ, R4 ;  /* 0x000000ffff0a7224 */ /* 0x000fe400078e0004 */
[----:B------:R-:W-:-:S06]  /*2090*/  IMAD.MOV.U32 R11, RZ, RZ, R3 ;  /* 0x000000ffff0b7224 */ /* 0x000fcc00078e0003 */
[----:B------:R-:W-:-:S08]  /*20a0*/  DMUL R12, R10, R6 ;  /* 0x000000060a0c7228 */ /* 0x000fd00000000000 */
[----:B------:R-:W-:-:S08]  /*20b0*/  DFMA R4, -R8, R12, R10 ;  /* 0x0000000c0804722b */ /* 0x000fd0000000010a */
[----:B------:R-:W-:-:S10]  /*20c0*/  DFMA R12, R6, R4, R12 ;  /* 0x00000004060c722b */ /* 0x000fd4000000000c */
[----:B------:R-:W-:-:S05]  /*20d0*/  FFMA R0, RZ, R9, R13 ;  /* 0x00000009ff007223 */ /* 0x000fca000000000d */
[----:B------:R-:W-:-:S13]  /*20e0*/  FSETP.GT.AND P1, PT, |R0|, 1.469367938527859385e-39, PT ;  /* 0x001000000000780b */ /* 0x000fda0003f24200 */
[----:B------:R-:W-:Y:S05]  /*20f0*/  @P1 BRA P2, `(.L_x_36) ;  /* 0x0000000000201947 */ /* 0x000fea0001000000 */
[----:B------:R-:W-:Y:S01]  /*2100*/  IMAD.MOV.U32 R6, RZ, RZ, R10 ;  /* 0x000000ffff067224 */ /* 0x000fe200078e000a */
[----:B------:R-:W-:Y:S01]  /*2110*/  MOV R4, 0x2160 ;  /* 0x0000216000047802 */ /* 0x000fe20000000f00 */
[----:B------:R-:W-:Y:S02]  /*2120*/  IMAD.MOV.U32 R5, RZ, RZ, R11 ;  /* 0x000000ffff057224 */ /* 0x000fe400078e000b */
[----:B------:R-:W-:Y:S02]  /*2130*/  IMAD.MOV.U32 R0, RZ, RZ, R8 ;  /* 0x000000ffff007224 */ /* 0x000fe400078e0008 */
[----:B------:R-:W-:-:S07]  /*2140*/  IMAD.MOV.U32 R3, RZ, RZ, R9 ;  /* 0x000000ffff037224 */ /* 0x000fce00078e0009 */
[----:B------:R-:W-:Y:S05]  /*2150*/  CALL.REL.NOINC `($__internal_0_$__cuda_sm20_div_rn_f64_full) ;  /* 0x00000028008c7944 */ /* 0x000fea0003c00000 */
[----:B------:R-:W-:Y:S02]  /*2160*/  IMAD.MOV.U32 R12, RZ, RZ, R0 ;  /* 0x000000ffff0c7224 */ /* 0x000fe400078e0000 */
[----:B------:R-:W-:-:S07]  /*2170*/  IMAD.MOV.U32 R13, RZ, RZ, R3 ;  /* 0x000000ffff0d7224 */ /* 0x000fce00078e0003 */
.L_x_36:
[----:B------:R-:W-:Y:S05]  /*2180*/  BSYNC.RECONVERGENT B1 ;  /* 0x0000000000017941 */ /* 0x000fea0003800200 */
.L_x_35:
[----:B------:R-:W-:Y:S01]  /*2190*/  DADD R4, -RZ, |R56| ;  /* 0x00000000ff047229 */ /* 0x000fe20000000538 */
[----:B------:R-:W-:Y:S01]  /*21a0*/  BSSY.RECONVERGENT B0, `(.L_x_37) ;  /* 0x0000004000007945 */ /* 0x000fe20003800200 */
[----:B------:R-:W-:-:S08]  /*21b0*/  MOV R0, 0x21e0 ;  /* 0x000021e000007802 */ /* 0x000fd00000000f00 */
[----:B------:R-:W-:-:S07]  /*21c0*/  IMAD.MOV.U32 R3, RZ, RZ, R5 ;  /* 0x000000ffff037224 */ /* 0x000fce00078e0005 */
[----:B------:R-:W-:Y:S05]  /*21d0*/  CALL.REL.NOINC `($_Z10self_labelPdPiS0_S0_$__internal_accurate_pow) ;  /* 0x0000003000b47944 */ /* 0x000fea0003c00000 */
[----:B------:R-:W-:Y:S05]  /*21e0*/  BSYNC.RECONVERGENT B0 ;  /* 0x0000000000007941 */ /* 0x000fea0003800200 */
.L_x_37:
[C---:B------:R-:W-:Y:S01]  /*21f0*/  DADD R6, R56.reuse, 2 ;  /* 0x4000000038067429 */ /* 0x040fe20000000000 */
[----:B------:R-:W-:Y:S01]  /*2200*/  BSSY.RECONVERGENT B1, `(.L_x_38) ;  /* 0x0000026000017945 */ /* 0x000fe20003800200 */
[C---:B------:R-:W-:Y:S02]  /*2210*/  DSETP.NEU.AND P3, PT, |R56|.reuse, +INF , PT ;  /* 0x7ff000003800742a */ /* 0x040fe40003f6d200 */
[----:B------:R-:W-:-:S06]  /*2220*/  DSETP.NEU.AND P1, PT, R56, RZ, PT ;  /* 0x000000ff3800722a */ /* 0x000fcc0003f2d000 */
[----:B------:R-:W-:Y:S01]  /*2230*/  LOP3.LUT R6, R7, 0x7ff00000, RZ, 0xc0, !PT ;  /* 0x7ff0000007067812 */ /* 0x000fe200078ec0ff */
[----:B------:R-:W-:Y:S01]  /*2240*/  IMAD.MOV.U32 R7, RZ, RZ, 0x3fd80000 ;  /* 0x3fd80000ff077424 */ /* 0x000fe200078e00ff */
[----:B------:R-:W-:Y:S02]  /*2250*/  FSEL R4, R4, RZ, P1 ;  /* 0x000000ff04047208 */ /* 0x000fe40000800000 */
[----:B------:R-:W-:Y:S01]  /*2260*/  ISETP.NE.AND P2, PT, R6, 0x7ff00000, PT ;  /* 0x7ff000000600780c */ /* 0x000fe20003f45270 */
[----:B------:R-:W-:Y:S01]  /*2270*/  IMAD.MOV.U32 R6, RZ, RZ, 0x0 ;  /* 0x00000000ff067424 */ /* 0x000fe200078e00ff */
[----:B------:R-:W-:Y:S01]  /*2280*/  FSEL R3, R3, RZ, P1 ;  /* 0x000000ff03037208 */ /* 0x000fe20000800000 */
[----:B------:R-:W-:Y:S01]  /*2290*/  DSETP.NEU.AND P1, PT, R56, 1, PT ;  /* 0x3ff000003800742a */ /* 0x000fe20003f2d000 */
[----:B------:R-:W-:Y:S02]  /*22a0*/  @!P3 FSEL R4, R4, RZ, P2 ;  /* 0x000000ff0404b208 */ /* 0x000fe40001000000 */
[----:B------:R-:W-:-:S03]  /*22b0*/  @!P3 FSEL R3, R3, +QNAN , P2 ;  /* 0x7ff000000303b808 */ /* 0x000fc60001000000 */
[----:B------:R-:W-:Y:S02]  /*22c0*/  FSEL R4, R4, RZ, P1 ;  /* 0x000000ff04047208 */ /* 0x000fe40000800000 */
[----:B------:R-:W-:-:S06]  /*22d0*/  FSEL R5, R3, 1.875, P1 ;  /* 0x3ff0000003057808 */ /* 0x000fcc0000800000 */
[----:B------:R-:W-:-:S06]  /*22e0*/  DADD R12, R12, -R4 ;  /* 0x000000000c0c7229 */ /* 0x000fcc0000000804 */
[----:B------:R-:W0:Y:S04]  /*22f0*/  MUFU.RSQ64H R11, R13 ;  /* 0x0000000d000b7308 */ /* 0x000e280000001c00 */
[----:B------:R-:W-:-:S05]  /*2300*/  VIADD R10, R13, 0xfcb00000 ;  /* 0xfcb000000d0a7836 */ /* 0x000fca0000000000 */
[----:B------:R-:W-:Y:S01]  /*2310*/  ISETP.GE.U32.AND P1, PT, R10, 0x7ca00000, PT ;  /* 0x7ca000000a00780c */ /* 0x000fe20003f26070 */
[----:B0-----:R-:W-:-:S08]  /*2320*/  DMUL R4, R10, R10 ;  /* 0x0000000a0a047228 */ /* 0x001fd00000000000 */
[----:B------:R-:W-:-:S08]  /*2330*/  DFMA R4, R12, -R4, 1 ;  /* 0x3ff000000c04742b */ /* 0x000fd00000000804 */
[----:B------:R-:W-:Y:S02]  /*2340*/  DFMA R6, R4, R6, 0.5 ;  /* 0x3fe000000406742b */ /* 0x000fe40000000006 */
[----:B------:R-:W-:-:S08]  /*2350*/  DMUL R4, R10, R4 ;  /* 0x000000040a047228 */ /* 0x000fd00000000000 */
[----:B------:R-:W-:-:S08]  /*2360*/  DFMA R8, R6, R4, R10 ;  /* 0x000000040608722b */ /* 0x000fd0000000000a */
[----:B------:R-:W-:Y:S02]  /*2370*/  DMUL R14, R12, R8 ;  /* 0x000000080c0e7228 */ /* 0x000fe40000000000 */
[----:B------:R-:W-:Y:S02]  /*2380*/  VIADD R5, R9, 0xfff00000 ;  /* 0xfff0000009057836 */ /* 0x000fe40000000000 */
[----:B------:R-:W-:-:S04]  /*2390*/  IMAD.MOV.U32 R4, RZ, RZ, R8 ;  /* 0x000000ffff047224 */ /* 0x000fc800078e0008 */
[----:B------:R-:W-:-:S08]  /*23a0*/  DFMA R32, R14, -R14, R12 ;  /* 0x8000000e0e20722b */ /* 0x000fd0000000000c */
[----:B------:R-:W-:Y:S01]  /*23b0*/  DFMA R6, R32, R4, R14 ;  /* 0x000000042006722b */ /* 0x000fe2000000000e */
[----:B------:R-:W-:Y:S10]  /*23c0*/  @!P1 BRA `(.L_x_39) ;  /* 0x0000000000249947 */ /* 0x000ff40003800000 */
[----:B------:R-:W-:Y:S01]  /*23d0*/  IMAD.MOV.U32 R6, RZ, RZ, R8 ;  /* 0x000000ffff067224 */ /* 0x000fe200078e0008 */
[----:B------:R-:W-:Y:S01]  /*23e0*/  MOV R4, 0x2450 ;  /* 0x0000245000047802 */ /* 0x000fe20000000f00 */
[----:B------:R-:W-:Y:S02]  /*23f0*/  IMAD.MOV.U32 R9, RZ, RZ, R13 ;  /* 0x000000ffff097224 */ /* 0x000fe400078e000d */
[----:B------:R-:W-:Y:S02]  /*2400*/  IMAD.MOV.U32 R8, RZ, RZ, R32 ;  /* 0x000000ffff087224 */ /* 0x000fe400078e0020 */
[----:B------:R-:W-:Y:S02]  /*2410*/  IMAD.MOV.U32 R7, RZ, RZ, R33 ;  /* 0x000000ffff077224 */ /* 0x000fe400078e0021 */
[----:B------:R-:W-:Y:S02]  /*2420*/  IMAD.MOV.U32 R0, RZ, RZ, R14 ;  /* 0x000000ffff007224 */ /* 0x000fe400078e000e */
[----:B------:R-:W-:-:S07]  /*2430*/  IMAD.MOV.U32 R3, RZ, RZ, R15 ;  /* 0x000000ffff037224 */ /* 0x000fce00078e000f */
[----:B------:R-:W-:Y:S05]  /*2440*/  CALL.REL.NOINC `($__internal_1_$__cuda_sm20_dsqrt_rn_f64_mediumpath_v1) ;  /* 0x0000002c00647944 */ /* 0x000fea0003c00000 */
[----:B------:R-:W-:-:S07]  /*2450*/  IMAD.MOV.U32 R6, RZ, RZ, R0 ;  /* 0x000000ffff067224 */ /* 0x000fce00078e0000 */
.L_x_39:
[----:B------:R-:W-:Y:S05]  /*2460*/  BSYNC.RECONVERGENT B1 ;  /* 0x0000000000017941 */ /* 0x000fea0003800200 */
.L_x_38:
[----:B------:R-:W-:-:S11]  /*2470*/  DADD R58, R50, R6 ;  /* 0x00000000323a7229 */ /* 0x000fd60000000006 */
.L_x_22:
[----:B------:R-:W-:Y:S05]  /*2480*/  BSYNC.RECONVERGENT B2 ;  /* 0x0000000000027941 */ /* 0x000fea0003800200 */
.L_x_21:
[----:B------:R-:W-:-:S06]  /*2490*/  DSETP.GEU.AND P1, PT, R52, R58, PT ;  /* 0x0000003a3400722a */ /* 0x000fcc0003f2e000 */
[----:B------:R-:W-:Y:S02]  /*24a0*/  FSEL R52, R52, R58, !P1 ;  /* 0x0000003a34347208 */ /* 0x000fe40004800000 */
[----:B------:R-:W-:-:S07]  /*24b0*/  FSEL R53, R53, R59, !P1 ;  /* 0x0000003b35357208 */ /* 0x000fce0004800000 */
.L_x_20:
[----:B------:R-:W-:Y:S05]  /*24c0*/  BSYNC.RECONVERGENT B3 ;  /* 0x0000000000037941 */ /* 0x000fea0003800200 */
.L_x_19:
[----:B------:R-:W-:Y:S05]  /*24d0*/  @P0 BRA `(.L_x_40) ;  /* 0xfffffff000100947 */ /* 0x000fea000383ffff */
.L_x_18:
[----:B------:R-:W-:Y:S05]  /*24e0*/  BSYNC.RECONVERGENT B4 ;  /* 0x0000000000047941 */ /* 0x000fea0003800200 */
.L_x_17:
[----:B------:R-:W-:Y:S01]  /*24f0*/  MOV R0, 0x8 ;  /* 0x0000000800007802 */ /* 0x000fe20000000f00 */
[----:B01----:R-:W-:Y:S02]  /*2500*/  IMAD.MOV.U32 R4, RZ, RZ, R54 ;  /* 0x000000ffff047224 */ /* 0x003fe400078e0036 */
[----:B------:R-:W-:Y:S01]  /*2510*/  IMAD.MOV.U32 R5, RZ, RZ, R55 ;  /* 0x000000ffff057224 */ /* 0x000fe200078e0037 */
[----:B------:R0:W1:Y:S06]  /*2520*/  LDC.64 R6, c[0x4][R0] ;  /* 0x0100000000067b82 */ /* 0x00006c0000000a00 */
[----:B------:R-:W-:-:S07]  /*2530*/  LEPC R20, `(.L_x_41) ;  /* 0x000000001014794e */ /* 0x000fce0000000000 */
[----:B01----:R-:W-:Y:S05]  /*2540*/  CALL.ABS.NOINC R6 ;  /* 0x0000000006007343 */ /* 0x003fea0003c00000 */
.L_x_41:
[----:B------:R-:W2:Y:S02]  /*2550*/  LDG.E R0, desc[UR36][R28.64] ;  /* 0x000000241c007981 */ /* 0x000ea4000c1e1900 */
[----:B--2---:R-:W-:-:S13]  /*2560*/  ISETP.NE.AND P0, PT, R0, 0x1, PT ;  /* 0x000000010000780c */ /* 0x004fda0003f05270 */
[----:B------:R-:W-:Y:S05]  /*2570*/  @!P0 BRA `(.L_x_42) ;  /* 0x0000000000348947 */ /* 0x000fea0003800000 */
[----:B------:R-:W-:-:S13]  /*2580*/  ISETP.NE.AND P0, PT, R0, RZ, PT ;  /* 0x000000ff0000720c */ /* 0x000fda0003f05270 */
[----:B------:R-:W-:Y:S05]  /*2590*/  @P0 BRA `(.L_x_4) ;  /* 0x0000000000380947 */ /* 0x000fea0003800000 */
[----:B------:R-:W0:Y:S01]  /*25a0*/  S2R R0, SR_TID.X ;  /* 0x0000000000007919 */ /* 0x000e220000002100 */
[----:B------:R-:W0:Y:S01]  /*25b0*/  S2UR UR4, SR_CTAID.X ;  /* 0x00000000000479c3 */ /* 0x000e220000002500 */
[----:B------:R-:W-:-:S05]  /*25c0*/  IMAD.MOV.U32 R7, RZ, RZ, 0x1 ;  /* 0x00000001ff077424 */ /* 0x000fca00078e00ff */
[----:B------:R1:W-:Y:S02]  /*25d0*/  STG.E desc[UR36][R28.64], R7 ;  /* 0x000000071c007986 */ /* 0x0003e4000c101924 */
[----:B------:R-:W0:Y:S02]  /*25e0*/  LDC R3, c[0x0][0x360] ;  /* 0x0000d800ff037b82 */ /* 0x000e240000000800 */
[----:B------:R1:W-:Y:S06]  /*25f0*/  STG.E.64 desc[UR36][R30.64], R52 ;  /* 0x000000341e007986 */ /* 0x0003ec000c101b24 */
[----:B------:R-:W2:Y:S01]  /*2600*/  LDC.64 R4, c[0x0][0x398] ;  /* 0x0000e600ff047b82 */ /* 0x000ea20000000a00 */
[----:B0-----:R-:W-:-:S04]  /*2610*/  IMAD R3, R3, UR4, R0 ;  /* 0x0000000403037c24 */ /* 0x001fc8000f8e0200 */
[----:B--2---:R-:W-:-:S05]  /*2620*/  IMAD.WIDE R4, R3, 0x4, R4 ;  /* 0x0000000403047825 */ /* 0x004fca00078e0204 */
[----:B------:R1:W-:Y:S01]  /*2630*/  STG.E desc[UR36][R4.64], R7 ;  /* 0x0000000704007986 */ /* 0x0003e2000c101924 */
[----:B------:R-:W-:Y:S05]  /*2640*/  BRA `(.L_x_4) ;  /* 0x00000000000c7947 */ /* 0x000fea0003800000 */
.L_x_42:
[----:B------:R-:W2:Y:S02]  /*2650*/  LDG.E.64 R4, desc[UR36][R30.64] ;  /* 0x000000241e047981 */ /* 0x000ea4000c1e1b00 */
[----:B--2---:R-:W-:-:S14]  /*2660*/  DSETP.GEU.AND P0, PT, R52, R4, PT ;  /* 0x000000043400722a */ /* 0x004fdc0003f0e000 */
[----:B------:R0:W-:Y:S02]  /*2670*/  @!P0 STG.E.64 desc[UR36][R30.64], R52 ;  /* 0x000000341e008986 */ /* 0x0001e4000c101b24 */
.L_x_4:
[----:B------:R-:W-:Y:S05]  /*2680*/  BSYNC.RECONVERGENT B6 ;  /* 0x0000000000067941 */ /* 0x000fea0003800200 */
.L_x_3:
[----:B------:R-:W-:-:S13]  /*2690*/  ISETP.NE.AND P0, PT, R27, RZ, PT ;  /* 0x000000ff1b00720c */ /* 0x000fda0003f05270 */
[----:B------:R-:W-:Y:S05]  /*26a0*/  @P0 BRA `(.L_x_43) ;  /* 0xffffffe0006c0947 */ /* 0x000fea000383ffff */
.L_x_2:
[----:B------:R-:W-:Y:S05]  /*26b0*/  BSYNC.RECONVERGENT B7 ;  /* 0x0000000000077941 */ /* 0x000fea0003800200 */
.L_x_1:
[----:B------:R-:W-:Y:S01]  /*26c0*/  MOV R0, 0x8 ;  /* 0x0000000800007802 */ /* 0x000fe20000000f00 */
[----:B-1----:R-:W-:Y:S02]  /*26d0*/  IMAD.MOV.U32 R4, RZ, RZ, R48 ;  /* 0x000000ffff047224 */ /* 0x002fe400078e0030 */
[----:B------:R-:W-:Y:S01]  /*26e0*/  IMAD.MOV.U32 R5, RZ, RZ, R49 ;  /* 0x000000ffff057224 */ /* 0x000fe200078e0031 */
[----:B------:R1:W2:Y:S01]  /*26f0*/  LDC.64 R6, c[0x4][R0] ;  /* 0x0100000000067b82 */ /* 0x0002a20000000a00 */
[----:B------:R-:W-:Y:S02]  /*2700*/  VIADD R23, R16, 0x1 ;  /* 0x0000000110177836 */ /* 0x000fe40000000000 */
[----:B------:R-:W-:-:S07]  /*2710*/  VIADD R25, R17, 0x1 ;  /* 0x0000000111197836 */ /* 0x000fce0000000000 */
[----:B------:R-:W-:-:S07]  /*2720*/  LEPC R20, `(.L_x_44) ;  /* 0x000000001014794e */ /* 0x000fce0000000000 */
[----:B012---:R-:W-:Y:S05]  /*2730*/  CALL.ABS.NOINC R6 ;  /* 0x0000000006007343 */ /* 0x007fea0003c00000 */
.L_x_44:
[----:B------:R-:W-:Y:S01]  /*2740*/  MOV R0, 0x0 ;  /* 0x0000000000007802 */ /* 0x000fe20000000f00 */
[----:B------:R-:W-:Y:S02]  /*2750*/  IMAD.MOV.U32 R4, RZ, RZ, 0x20 ;  /* 0x00000020ff047424 */ /* 0x000fe400078e00ff */
[----:B------:R-:W-:Y:S01]  /*2760*/  IMAD.MOV.U32 R5, RZ, RZ, RZ ;  /* 0x000000ffff057224 */ /* 0x000fe200078e00ff */
[----:B------:R0:W1:Y:S06]  /*2770*/  LDC.64 R6, c[0x4][R0] ;  /* 0x0100000000067b82 */ /* 0x00006c0000000a00 */
[----:B------:R-:W-:-:S07]  /*2780*/  LEPC R20, `(.L_x_45) ;  /* 0x000000001014794e */ /* 0x000fce0000000000 */
[----:B01----:R-:W-:Y:S05]  /*2790*/  CALL.ABS.NOINC R6 ;  /* 0x0000000006007343 */ /* 0x003fea0003c00000 */
.L_x_45:
[----:B------:R-:W0:Y:S01]  /*27a0*/  I2F.F64.U32 R8, R25 ;  /* 0x0000001900087312 */ /* 0x000e220000201800 */
[C---:B------:R-:W-:Y:S01]  /*27b0*/  VIADD R15, R17.reuse, 0xffffffff ;  /* 0xffffffff110f7836 */ /* 0x040fe20000000000 */
[C---:B------:R-:W-:Y:S01]  /*27c0*/  VIMNMX R0, PT, PT, R16.reuse, R17, PT ;  /* 0x0000001110007248 */ /* 0x040fe20003fe0100 */
[C---:B------:R-:W-:Y:S01]  /*27d0*/  VIADD R3, R16.reuse, 0xffffffff ;  /* 0xffffffff10037836 */ /* 0x040fe20000000000 */
[C---:B------:R-:W-:Y:S01]  /*27e0*/  ISETP.GE.AND P5, PT, R17.reuse, 0x1, PT ;  /* 0x000000011100780c */ /* 0x040fe20003fa6270 */
[----:B------:R-:W-:Y:S01]  /*27f0*/  IMAD.MOV.U32 R18, RZ, RZ, RZ ;  /* 0x000000ffff127224 */ /* 0x000fe200078e00ff */
[----:B------:R-:W-:Y:S01]  /*2800*/  ISETP.GE.AND P4, PT, R17, -0x1, PT ;  /* 0xffffffff1100780c */ /* 0x000fe20003f86270 */
[----:B------:R-:W-:Y:S01]  /*2810*/  IMAD.MOV.U32 R40, RZ, RZ, R4 ;  /* 0x000000ffff287224 */ /* 0x000fe200078e0004 */
[----:B------:R-:W1:Y:S01]  /*2820*/  I2F.F64.U32 R12, R15 ;  /* 0x0000000f000c7312 */ /* 0x000e620000201800 */
[C---:B------:R-:W-:Y:S01]  /*2830*/  ISETP.LT.OR P5, PT, R16.reuse, -0x1, !P5 ;  /* 0xffffffff1000780c */ /* 0x040fe20006fa1670 */
[----:B------:R-:W-:Y:S01]  /*2840*/  IMAD.MOV.U32 R41, RZ, RZ, R5 ;  /* 0x000000ffff297224 */ /* 0x000fe200078e0005 */
[----:B------:R-:W-:Y:S01]  /*2850*/  ISETP.LT.OR P4, PT, R16, 0x1, !P4 ;  /* 0x000000011000780c */ /* 0x000fe20006781670 */
[----:B------:R-:W-:Y:S01]  /*2860*/  BSSY.RECONVERGENT B7, `(.L_x_46) ;  /* 0x000022b000077945 */ /* 0x000fe20003800200 */
[----:B0-----:R-:W-:-:S03]  /*2870*/  DSETP.GT.AND P1, PT, R36, R8, PT ;  /* 0x000000082400722a */ /* 0x001fc60003f24000 */
[----:B------:R-:W0:Y:S01]  /*2880*/  I2F.F64.U32 R6, R23 ;  /* 0x0000001700067312 */ /* 0x000e220000201800 */
[----:B-1----:R-:W-:-:S07]  /*2890*/  DSETP.GT.AND P2, PT, R36, R12, PT ;  /* 0x0000000c2400722a */ /* 0x002fce0003f44000 */
[----:B------:R-:W1:Y:S01]  /*28a0*/  I2F.F64.U32 R10, R3 ;  /* 0x00000003000a7312 */ /* 0x000e620000201800 */
[----:B0-----:R-:W-:-:S06]  /*28b0*/  DSETP.LEU.OR P0, PT, R36, R6, !P1 ;  /* 0x000000062400722a */ /* 0x001fcc0004f0b400 */
[C---:B------:R-:W-:Y:S01]  /*28c0*/  ISETP.LT.OR P0, PT, R0.reuse, -0x1, P0 ;  /* 0xffffffff0000780c */ /* 0x040fe20000701670 */
[C---:B-1----:R-:W-:Y:S02]  /*28d0*/  DSETP.LEU.OR P3, PT, R36.reuse, R10, !P2 ;  /* 0x0000000a2400722a */ /* 0x042fe4000576b400 */
[C---:B------:R-:W-:Y:S02]  /*28e0*/  DSETP.LEU.OR P2, PT, R36.reuse, R6, !P2 ;  /* 0x000000062400722a */ /* 0x040fe4000574b400 */
[----:B------:R-:W-:Y:S02]  /*28f0*/  DSETP.LEU.OR P1, PT, R36, R10, !P1 ;  /* 0x0000000a2400722a */ /* 0x000fe40004f2b400 */
[----:B------:R-:W-:Y:S02]  /*2900*/  ISETP.LT.OR P3, PT, R0, 0x1, P3 ;  /* 0x000000010000780c */ /* 0x000fe40001f61670 */
[----:B------:R-:W-:Y:S02]  /*2910*/  PLOP3.LUT P2, PT, P5, P2, PT, 0xf8, 0x8f ;  /* 0x00000000008f781c */ /* 0x000fe40002f45f70 */
[----:B------:R-:W-:-:S02]  /*2920*/  PLOP3.LUT P1, PT, P4, P1, PT, 0xf8, 0x8f ;  /* 0x00000000008f781c */ /* 0x000fc40002723f70 */
[----:B------:R-:W-:Y:S01]  /*2930*/  @!P0 IMAD.MOV.U32 R18, RZ, RZ, 0x1 ;  /* 0x00000001ff128424 */ /* 0x000fe200078e00ff */
[----:B------:R0:W-:Y:S04]  /*2940*/  @!P0 ST.E desc[UR36][R40.64], R23 ;  /* 0x0000001728008985 */ /* 0x0001e8000c101924 */
[----:B------:R0:W-:Y:S02]  /*2950*/  @!P0 ST.E desc[UR36][R40.64+0x4], R25 ;  /* 0x0000041928008985 */ /* 0x0001e4000c101924 */
[----:B------:R-:W-:-:S04]  /*2960*/  @!P3 IMAD.WIDE.U32 R4, R18, 0x8, R40 ;  /* 0x000000081204b825 */ /* 0x000fc800078e0028 */
[----:B------:R-:W-:Y:S01]  /*2970*/  @!P3 VIADD R18, R18, 0x1 ;  /* 0x000000011212b836 */ /* 0x000fe20000000000 */
[----:B------:R0:W-:Y:S03]  /*2980*/  @!P3 ST.E desc[UR36][R4.64], R3 ;  /* 0x000000030400b985 */ /* 0x0001e6000c101924 */
[C-C-:B------:R-:W-:Y:S01]  /*2990*/  @!P2 IMAD.WIDE.U32 R6, R18.reuse, 0x8, R40.reuse ;  /* 0x000000081206a825 */ /* 0x140fe200078e0028 */
[----:B------:R0:W-:Y:S03]  /*29a0*/  @!P3 ST.E desc[UR36][R4.64+0x4], R15 ;  /* 0x0000040f0400b985 */ /* 0x0001e6000c101924 */
[----:B------:R-:W-:Y:S01]  /*29b0*/  @!P2 VIADD R18, R18, 0x1 ;  /* 0x000000011212a836 */ /* 0x000fe20000000000 */
[----:B------:R0:W-:Y:S03]  /*29c0*/  @!P2 ST.E desc[UR36][R6.64], R23 ;  /* 0x000000170600a985 */ /* 0x0001e6000c101924 */
[C---:B------:R-:W-:Y:S01]  /*29d0*/  @!P1 IMAD.WIDE.U32 R8, R18.reuse, 0x8, R40 ;  /* 0x0000000812089825 */ /* 0x040fe200078e0028 */
[----:B------:R0:W-:Y:S03]  /*29e0*/  @!P2 ST.E desc[UR36][R6.64+0x4], R15 ;  /* 0x0000040f0600a985 */ /* 0x0001e6000c101924 */
[----:B------:R-:W-:Y:S01]  /*29f0*/  @!P1 VIADD R18, R18, 0x1 ;  /* 0x0000000112129836 */ /* 0x000fe20000000000 */
[----:B------:R0:W-:Y:S04]  /*2a00*/  @!P1 ST.E desc[UR36][R8.64], R3 ;  /* 0x0000000308009985 */ /* 0x0001e8000c101924 */
[----:B------:R0:W-:Y:S01]  /*2a10*/  @!P1 ST.E desc[UR36][R8.64+0x4], R25 ;  /* 0x0000041908009985 */ /* 0x0001e2000c101924 */
[----:B------:R-:W-:-:S13]  /*2a20*/  ISETP.NE.AND P0, PT, R18, RZ, PT ;  /* 0x000000ff1200720c */ /* 0x000fda0003f05270 */
[----:B0-----:R-:W-:Y:S05]  /*2a30*/  @!P0 BRA `(.L_x_47) ;  /* 0x0000002000348947 */ /* 0x001fea0003800000 */
[----:B------:R-:W0:Y:S01]  /*2a40*/  I2F.F64 R38, R16 ;  /* 0x0000001000267312 */ /* 0x000e220000201c00 */
[----:B------:R-:W-:Y:S01]  /*2a50*/  UMOV UR4, 0x6dc9c883 ;  /* 0x6dc9c88300047882 */ /* 0x000fe20000000000 */
[----:B------:R-:W-:Y:S01]  /*2a60*/  UMOV UR5, 0x3fe45f30 ;  /* 0x3fe45f3000057882 */ /* 0x000fe20000000000 */
[----:B------:R-:W-:Y:S01]  /*2a70*/  UMOV UR6, 0x54442d18 ;  /* 0x54442d1800067882 */ /* 0x000fe20000000000 */
[----:B------:R-:W-:Y:S01]  /*2a80*/  UMOV UR7, 0x3ff921fb ;  /* 0x3ff921fb00077882 */ /* 0x000fe20000000000 */
[----:B------:R-:W-:Y:S01]  /*2a90*/  UMOV UR8, 0x33145c00 ;  /* 0x33145c0000087882 */ /* 0x000fe20000000000 */
[----:B------:R-:W-:Y:S01]  /*2aa0*/  UMOV UR9, 0x3c91a626 ;  /* 0x3c91a62600097882 */ /* 0x000fe20000000000 */
[----:B------:R-:W-:Y:S01]  /*2ab0*/  UMOV UR10, 0x252049c0 ;  /* 0x252049c0000a7882 */ /* 0x000fe20000000000 */
[----:B------:R-:W1:Y:S01]  /*2ac0*/  I2F.F64 R26, R17 ;  /* 0x00000011001a7312 */ /* 0x000e620000201c00 */
[----:B------:R-:W-:Y:S01]  /*2ad0*/  UMOV UR11, 0x397b839a ;  /* 0x397b839a000b7882 */ /* 0x000fe20000000000 */
[C---:B------:R-:W-:Y:S01]  /*2ae0*/  IMAD.SHL.U32 R48, R19.reuse, 0x4, RZ ;  /* 0x0000000413307824 */ /* 0x040fe200078e00ff */
[----:B------:R-:W-:Y:S01]  /*2af0*/  SHF.L.U64.HI R19, R19, 0x2, R22 ;  /* 0x0000000213137819 */ /* 0x000fe20000010216 */
[----:B0-----:R-:W-:-:S02]  /*2b00*/  DFMA R38, R38, 0.0078125, RZ ;  /* 0x3f8000002626782b */ /* 0x001fc400000000ff */
[----:B-1----:R-:W-:-:S06]  /*2b10*/  DFMA R26, R26, 0.0078125, RZ ;  /* 0x3f8000001a1a782b */ /* 0x002fcc00000000ff */
[C---:B------:R-:W-:Y:S02]  /*2b20*/  DMUL R4, R38.reuse, UR4 ;  /* 0x0000000426047c28 */ /* 0x040fe40008000000 */
[----:B------:R-:W-:Y:S02]  /*2b30*/  DSETP.NEU.AND P0, PT, |R38|, +INF , PT ;  /* 0x7ff000002600742a */ /* 0x000fe40003f0d200 */
[----:B------:R-:W-:Y:S02]  /*2b40*/  DMUL R10, R26, UR4 ;  /* 0x000000041a0a7c28 */ /* 0x000fe40008000000 */
[----:B------:R0:W1:Y:S01]  /*2b50*/  F2I.F64 R0, R4 ;  /* 0x0000000400007311 */ /* 0x0000620000301100 */
[----:B------:R-:W2:Y:S01]  /*2b60*/  LDCU.64 UR4, c[0x0][0x390] ;  /* 0x00007200ff0477ac */ /* 0x000ea20008000a00 */
[----:B------:R-:W-:-:S06]  /*2b70*/  DSETP.LTU.OR P3, PT, |R38|, 2.14748364800000000000e+09, !P0 ;  /* 0x41e000002600742a */ /* 0x000fcc0004769600 */
[----:B------:R-:W3:Y:S01]  /*2b80*/  F2I.F64 R23, R10 ;  /* 0x0000000a00177311 */ /* 0x000ee20000301100 */
[----:B------:R-:W-:Y:S01]  /*2b90*/  P2R R24, PR, RZ, 0x8 ;  /* 0x00000008ff187803 */ /* 0x000fe20000000000 */
[----:B0-----:R-:W-:Y:S01]  /*2ba0*/  DMUL R4, RZ, R38 ;  /* 0x00000026ff047228 */ /* 0x001fe20000000000 */
[----:B-1----:R-:W-:-:S05]  /*2bb0*/  SEL R22, R0, RZ, P0 ;  /* 0x000000ff00167207 */ /* 0x002fca0000000000 */
[----:B------:R-:W0:Y:S01]  /*2bc0*/  I2F.F64 R6, R0 ;  /* 0x0000000000067312 */ /* 0x000e220000201c00 */
[----:B--2---:R-:W-:-:S04]  /*2bd0*/  IADD3 R50, P1, PT, R48, UR4, RZ ;  /* 0x0000000430327c10 */ /* 0x004fc8000ff3e0ff */
[----:B------:R-:W-:-:S03]  /*2be0*/  IADD3.X R51, PT, PT, R19, UR5, RZ, P1, !PT ;  /* 0x0000000513337c10 */ /* 0x000fc60008ffe4ff */
[----:B---3--:R-:W1:Y:S01]  /*2bf0*/  I2F.F64 R44, R23 ;  /* 0x00000017002c7312 */ /* 0x008e620000201c00 */
[----:B0-----:R-:W-:Y:S02]  /*2c00*/  DFMA R8, R6, -UR6, R38 ;  /* 0x8000000606087c2b */ /* 0x001fe40008000026 */
[----:B-1----:R-:W-:Y:S01]  /*2c10*/  DFMA R12, R44, -UR6, R26 ;  /* 0x800000062c0c7c2b */ /* 0x002fe2000800001a */
[----:B------:R-:W0:Y:S05]  /*2c20*/  LDCU.64 UR6, c[0x0][0x388] ;  /* 0x00007100ff0677ac */ /* 0x000e2a0008000a00 */
[----:B------:R-:W-:Y:S02]  /*2c30*/  DFMA R8, R6, -UR8, R8 ;  /* 0x8000000806087c2b */ /* 0x000fe40008000008 */
[----:B------:R-:W-:-:S06]  /*2c40*/  DFMA R12, R44, -UR8, R12 ;  /* 0x800000082c0c7c2b */ /* 0x000fcc000800000c */
[----:B------:R-:W-:Y:S02]  /*2c50*/  DFMA R8, R6, -UR10, R8 ;  /* 0x8000000a06087c2b */ /* 0x000fe40008000008 */
[----:B------:R-:W-:Y:S01]  /*2c60*/  DFMA R44, R44, -UR10, R12 ;  /* 0x8000000a2c2c7c2b */ /* 0x000fe2000800000c */
[----:B0-----:R-:W-:-:S07]  /*2c70*/  IADD3 R48, P2, PT, R48, UR6, RZ ;  /* 0x0000000630307c10 */ /* 0x001fce000ff5e0ff */
[----:B------:R-:W-:Y:S02]  /*2c80*/  FSEL R42, R4, R8, !P0 ;  /* 0x00000008042a7208 */ /* 0x000fe40004000000 */
[----:B------:R-:W-:Y:S01]  /*2c90*/  IADD3.X R49, PT, PT, R19, UR7, RZ, P2, !PT ;  /* 0x0000000713317c10 */ /* 0x000fe200097fe4ff */
[----:B------:R-:W-:Y:S01]  /*2ca0*/  IMAD.MOV.U32 R19, RZ, RZ, RZ ;  /* 0x000000ffff137224 */ /* 0x000fe200078e00ff */
[----:B------:R-:W-:-:S07]  /*2cb0*/  FSEL R43, R5, R9, !P0 ;  /* 0x00000009052b7208 */ /* 0x000fce0004000000 */
.L_x_88:
[----:B------:R-:W2:Y:S01]  /*2cc0*/  LDG.E R0, desc[UR36][R50.64] ;  /* 0x0000002432007981 */ /* 0x000ea2000c1e1900 */
[----:B------:R-:W-:Y:S01]  /*2cd0*/  IMAD.MOV.U32 R3, RZ, RZ, R19 ;  /* 0x000000ffff037224 */ /* 0x000fe200078e0013 */
[----:B------:R-:W-:Y:S01]  /*2ce0*/  BSSY.RECONVERGENT B6, `(.L_x_48) ;  /* 0x00001e0000067945 */ /* 0x000fe20003800200 */
[----:B------:R-:W-:-:S05]  /*2cf0*/  VIADD R19, R19, 0x1 ;  /* 0x0000000113137836 */ /* 0x000fca0000000000 */
[----:B------:R-:W-:-:S04]  /*2d00*/  ISETP.NE.AND P1, PT, R19, R18, PT ;  /* 0x000000121300720c */ /* 0x000fc80003f25270 */
[----:B------:R-:W-:Y:S02]  /*2d10*/  P2R R25, PR, RZ, 0x2 ;  /* 0x00000002ff197803 */ /* 0x000fe40000000000 */
[----:B--2---:R-:W-:-:S13]  /*2d20*/  ISETP.NE.AND P0, PT, R0, 0x1, PT ;  /* 0x000000010000780c */ /* 0x004fda0003f05270 */
[----:B01----:R-:W-:Y:S05]  /*2d30*/  @P0 BRA `(.L_x_49) ;  /* 0x0000001c00680947 */ /* 0x003fea0003800000 */
[----:B------:R-:W2:Y:S02]  /*2d40*/  LDG.E R0, desc[UR36][R48.64] ;  /* 0x0000002430007981 */ /* 0x000ea4000c1e1900 */
[----:B--2---:R-:W-:-:S13]  /*2d50*/  ISETP.NE.AND P0, PT, R0, 0x2, PT ;  /* 0x000000020000780c */ /* 0x004fda0003f05270 */
[----:B------:R-:W-:Y:S05]  /*2d60*/  @P0 BRA `(.L_x_49) ;  /* 0x0000001c005c0947 */ /* 0x000fea0003800000 */
[----:B------:R-:W-:Y:S01]  /*2d70*/  IMAD.WIDE.U32 R6, R3, 0x8, R40 ;  /* 0x0000000803067825 */ /* 0x000fe200078e0028 */
[----:B------:R-:W0:Y:S01]  /*2d80*/  LDC.64 R52, c[0x0][0x380] ;  /* 0x0000e000ff347b82 */ /* 0x000e220000000a00 */
[----:B------:R-:W-:-:S03]  /*2d90*/  ISETP.NE.AND P1, PT, R24, RZ, PT ;  /* 0x000000ff1800720c */ /* 0x000fc60003f25270 */
[----:B------:R-:W2:Y:S04]  /*2da0*/  LD.E R47, desc[UR36][R6.64] ;  /* 0x00000024062f7980 */ /* 0x000ea8000c101900 */
[----:B------:R-:W2:Y:S02]  /*2db0*/  LD.E R46, desc[UR36][R6.64+0x4] ;  /* 0x00000424062e7980 */ /* 0x000ea4000c101900 */
[----:B--2---:R-:W-:-:S04]  /*2dc0*/  IMAD R3, R2, R47, R46 ;  /* 0x0000002f02037224 */ /* 0x004fc800078e022e */
[----:B0-----:R-:W-:-:S06]  /*2dd0*/  IMAD.WIDE R52, R3, 0x8, R52 ;  /* 0x0000000803347825 */ /* 0x001fcc00078e0234 */
        /* <DEDUP_REMOVED lines=11> */
.L_x_51:
[----:B------:R-:W-:Y:S05]  /*2e90*/  BSYNC.RECONVERGENT B2 ;  /* 0x0000000000027941 */ /* 0x000fea0003800200 */
.L_x_50:
[----:B------:R-:W0:Y:S01]  /*2ea0*/  LDCU.64 UR4, c[0x4][0x18] ;  /* 0x01000300ff0477ac */ /* 0x000e220008000a00 */
[----:B------:R-:W-:-:S05]  /*2eb0*/  IMAD.SHL.U32 R3, R0, 0x40, RZ ;  /* 0x0000004000037824 */ /* 0x000fca00078e00ff */
[----:B------:R-:W-:-:S04]  /*2ec0*/  LOP3.LUT R3, R3, 0x40, RZ, 0xc0, !PT ;  /* 0x0000004003037812 */ /* 0x000fc800078ec0ff */
[----:B0-----:R-:W-:-:S04]  /*2ed0*/  IADD3 R20, P0, PT, R3, UR4, RZ ;  /* 0x0000000403147c10 */ /* 0x001fc8000ff1e0ff */
[----:B------:R-:W-:-:S05]  /*2ee0*/  IADD3.X R21, PT, PT, RZ, UR5, RZ, P0, !PT ;  /* 0x00000005ff157c10 */ /* 0x000fca00087fe4ff */
        /* <DEDUP_REMOVED lines=39> */
.L_x_55:
[----:B------:R-:W-:Y:S05]  /*3160*/  BSYNC.RECONVERGENT B3 ;  /* 0x0000000000037941 */ /* 0x000fea0003800200 */
.L_x_54:
[----:B------:R-:W-:-:S07]  /*3170*/  VIADD R0, R8, 0x1 ;  /* 0x0000000108007836 */ /* 0x000fce0000000000 */
.L_x_53:
[----:B------:R-:W-:Y:S05]  /*3180*/  BSYNC.RECONVERGENT B2 ;  /* 0x0000000000027941 */ /* 0x000fea0003800200 */
.L_x_52:
        /* <DEDUP_REMOVED lines=53> */
.L_x_57:
[----:B------:R-:W-:Y:S05]  /*34e0*/  BSYNC.RECONVERGENT B1 ;  /* 0x0000000000017941 */ /* 0x000fea0003800200 */
.L_x_56:
[----:B------:R-:W-:Y:S01]  /*34f0*/  MOV R0, 0x0 ;  /* 0x0000000000007802 */ /* 0x000fe20000000f00 */
[----:B------:R-:W-:Y:S01]  /*3500*/  UMOV UR4, 0x667f3bcd ;  /* 0x667f3bcd00047882 */ /* 0x000fe20000000000 */
[----:B------:R-:W-:Y:S01]  /*3510*/  UMOV UR5, 0x3ff6a09e ;  /* 0x3ff6a09e00057882 */ /* 0x000fe20000000000 */
[----:B------:R-:W-:Y:S01]  /*3520*/  VIMNMX R32, PT, PT, R16, R47, PT ;  /* 0x0000002f10207248 */ /* 0x000fe20003fe0100 */
[----:B------:R0:W1:Y:S01]  /*3530*/  LDC.64 R6, c[0x4][R0] ;  /* 0x0100000000067b82 */ /* 0x0000620000000a00 */
[----:B-----5:R-:W-:Y:S01]  /*3540*/  DFMA R54, R54, UR4, R52 ;  /* 0x0000000436367c2b */ /* 0x020fe20008000034 */
[----:B------:R-:W-:Y:S01]  /*3550*/  VIMNMX R33, PT, PT, R17, R46, PT ;  /* 0x0000002e11217248 */ /* 0x000fe20003fe0100 */
[----:B------:R-:W-:Y:S02]  /*3560*/  IMAD.MOV.U32 R4, RZ, RZ, 0x10 ;  /* 0x00000010ff047424 */ /* 0x000fe400078e00ff */
[----:B------:R-:W-:-:S07]  /*3570*/  IMAD.MOV.U32 R5, RZ, RZ, RZ ;  /* 0x000000ffff057224 */ /* 0x000fce00078e00ff */
[----:B------:R-:W-:-:S07]  /*3580*/  LEPC R20, `(.L_x_58) ;  /* 0x000000001014794e */ /* 0x000fce0000000000 */
[----:B01----:R-:W-:Y:S05]  /*3590*/  CALL.ABS.NOINC R6 ;  /* 0x0000000006007343 */ /* 0x003fea0003c00000 */
.L_x_58:
[----:B------:R-:W-:Y:S01]  /*35a0*/  ISETP.GT.AND P1, PT, R46, R17, PT ;  /* 0x000000112e00720c */ /* 0x000fe20003f24270 */
[----:B------:R-:W-:Y:S01]  /*35b0*/  BSSY.RECONVERGENT B0, `(.L_x_59) ;  /* 0x0000037000007945 */ /* 0x000fe20003800200 */
[----:B------:R-:W-:Y:S01]  /*35c0*/  ISETP.GT.AND P0, PT, R17, R46, PT ;  /* 0x0000002e1100720c */ /* 0x000fe20003f04270 */
[----:B------:R-:W-:Y:S01]  /*35d0*/  IMAD.MOV.U32 R46, RZ, RZ, R4 ;  /* 0x000000ffff2e7224 */ /* 0x000fe200078e0004 */
[----:B------:R-:W-:Y:S02]  /*35e0*/  ISETP.LE.AND P1, PT, R47, R16, !P1 ;  /* 0x000000102f00720c */ /* 0x000fe40004f23270 */
[----:B------:R-:W-:Y:S01]  /*35f0*/  ISETP.GT.OR P0, PT, R16, R47, P0 ;  /* 0x0000002f1000720c */ /* 0x000fe20000704670 */
[----:B------:R-:W-:-:S12]  /*3600*/  IMAD.MOV.U32 R47, RZ, RZ, R5 ;  /* 0x000000ffff2f7224 */ /* 0x000fd800078e0005 */
[----:B------:R-:W-:Y:S05]  /*3610*/  @P0 BRA !P1, `(.L_x_60) ;  /* 0x0000000000680947 */ /* 0x000fea0004800000 */
[C---:B------:R-:W-:Y:S01]  /*3620*/  VIADD R9, R33.reuse, 0x1 ;  /* 0x0000000121097836 */ /* 0x040fe20000000000 */
[----:B------:R-:W-:Y:S01]  /*3630*/  I2F.F64.U32 R4, R32 ;  /* 0x0000002000047312 */ /* 0x000fe20000201800 */
[----:B------:R-:W-:Y:S01]  /*3640*/  ISETP.GE.AND P0, PT, R33, -0x1, PT ;  /* 0xffffffff2100780c */ /* 0x000fe20003f06270 */
[C---:B------:R-:W-:Y:S02]  /*3650*/  VIADD R11, R32.reuse, 0x1 ;  /* 0x00000001200b7836 */ /* 0x040fe40000000000 */
[----:B------:R-:W-:Y:S01]  /*3660*/  IMAD.MOV.U32 R3, RZ, RZ, RZ ;  /* 0x000000ffff037224 */ /* 0x000fe200078e00ff */
[----:B------:R-:W-:-:S03]  /*3670*/  ISETP.LT.OR P0, PT, R32, RZ, !P0 ;  /* 0x000000ff2000720c */ /* 0x000fc60004701670 */
[----:B------:R-:W0:Y:S02]  /*3680*/  I2F.F64.U32 R6, R9 ;  /* 0x0000000900067312 */ /* 0x000e240000201800 */
[----:B0-----:R-:W-:-:S06]  /*3690*/  DSETP.GT.AND P1, PT, R36, R6, PT ;  /* 0x000000062400722a */ /* 0x001fcc0003f24000 */
[----:B------:R-:W0:Y:S01]  /*36a0*/  I2F.F64.U32 R6, R33 ;  /* 0x0000002100067312 */ /* 0x000e220000201800 */
[----:B------:R-:W-:-:S07]  /*36b0*/  DSETP.LEU.OR P1, PT, R36, R4, !P1 ;  /* 0x000000042400722a */ /* 0x000fce0004f2b400 */
[----:B------:R-:W1:Y:S01]  /*36c0*/  I2F.F64.U32 R4, R11 ;  /* 0x0000000b00047312 */ /* 0x000e620000201800 */
[----:B------:R-:W-:Y:S02]  /*36d0*/  PLOP3.LUT P0, PT, P0, P1, PT, 0xf8, 0x8f ;  /* 0x00000000008f781c */ /* 0x000fe40000703f70 */
[----:B------:R-:W-:Y:S01]  /*36e0*/  ISETP.GE.AND P1, PT, R33, RZ, PT ;  /* 0x000000ff2100720c */ /* 0x000fe20003f26270 */
[----:B0-----:R-:W-:-:S03]  /*36f0*/  DSETP.GT.AND P2, PT, R36, R6, PT ;  /* 0x000000062400722a */ /* 0x001fc60003f44000 */
[----:B------:R-:W-:-:S03]  /*3700*/  ISETP.LT.OR P1, PT, R32, -0x1, !P1 ;  /* 0xffffffff2000780c */ /* 0x000fc60004f21670 */
[----:B-1----:R-:W-:-:S04]  /*3710*/  DSETP.LEU.OR P2, PT, R36, R4, !P2 ;  /* 0x000000042400722a */ /* 0x002fc8000574b400 */
        /* <DEDUP_REMOVED lines=10> */
.L_x_60:
[----:B------:R-:W0:Y:S01]  /*37c0*/  I2F.F64.U32 R10, R33 ;  /* 0x00000021000a7312 */ /* 0x000e220000201800 */
[----:B------:R-:W-:Y:S01]  /*37d0*/  VIADD R15, R33, 0x1 ;  /* 0x00000001210f7836 */ /* 0x000fe20000000000 */
[C---:B------:R-:W-:Y:S01]  /*37e0*/  LOP3.LUT R0, R32.reuse, R33, RZ, 0xfc, !PT ;  /* 0x0000002120007212 */ /* 0x040fe200078efcff */
[----:B------:R-:W-:Y:S02]  /*37f0*/  VIADD R13, R32, 0x1 ;  /* 0x00000001200d7836 */ /* 0x000fe40000000000 */
[----:B------:R-:W-:-:S03]  /*3800*/  IMAD.MOV.U32 R3, RZ, RZ, RZ ;  /* 0x000000ffff037224 */ /* 0x000fc600078e00ff */
[----:B------:R-:W1:Y:S01]  /*3810*/  I2F.F64.U32 R6, R15 ;  /* 0x0000000f00067312 */ /* 0x000e620000201800 */
[----:B0-----:R-:W-:-:S07]  /*3820*/  DSETP.GT.AND P0, PT, R36, R10, PT ;  /* 0x0000000a2400722a */ /* 0x001fce0003f04000 */
[----:B------:R-:W0:Y:S01]  /*3830*/  I2F.F64.U32 R8, R32 ;  /* 0x0000002000087312 */ /* 0x000e220000201800 */
[----:B-1----:R-:W-:-:S07]  /*3840*/  DSETP.GT.AND P1, PT, R36, R6, PT ;  /* 0x000000062400722a */ /* 0x002fce0003f24000 */
[----:B------:R-:W1:Y:S01]  /*3850*/  I2F.F64.U32 R4, R13 ;  /* 0x0000000d00047312 */ /* 0x000e620000201800 */
[----:B0-----:R-:W-:-:S06]  /*3860*/  DSETP.LEU.OR P0, PT, R36, R8, !P0 ;  /* 0x000000082400722a */ /* 0x001fcc000470b400 */
[----:B------:R-:W-:Y:S01]  /*3870*/  ISETP.LT.OR P0, PT, R0, RZ, P0 ;  /* 0x000000ff0000720c */ /* 0x000fe20000701670 */
[----:B-1----:R-:W-:Y:S01]  /*3880*/  DSETP.LEU.OR P1, PT, R36, R4, !P1 ;  /* 0x000000042400722a */ /* 0x002fe20004f2b400 */
[----:B------:R-:W-:-:S05]  /*3890*/  VIMNMX R0, PT, PT, R32, R33, PT ;  /* 0x0000002120007248 */ /* 0x000fca0003fe0100 */
[----:B------:R-:W-:-:S06]  /*38a0*/  ISETP.LT.OR P1, PT, R0, -0x1, P1 ;  /* 0xffffffff0000780c */ /* 0x000fcc0000f21670 */
[----:B------:R-:W-:Y:S01]  /*38b0*/  @!P0 IMAD.MOV.U32 R3, RZ, RZ, 0x1 ;  /* 0x00000001ff038424 */ /* 0x000fe200078e00ff */
[----:B------:R0:W-:Y:S04]  /*38c0*/  @!P0 ST.E desc[UR36][R46.64], R32 ;  /* 0x000000202e008985 */ /* 0x0001e8000c101924 */
[----:B------:R0:W-:Y:S02]  /*38d0*/  @!P0 ST.E desc[UR36][R46.64+0x4], R33 ;  /* 0x000004212e008985 */ /* 0x0001e4000c101924 */
[----:B------:R-:W-:-:S04]  /*38e0*/  @!P1 IMAD.WIDE.U32 R4, R3, 0x8, R46 ;  /* 0x0000000803049825 */ /* 0x000fc800078e002e */
[----:B------:R-:W-:Y:S01]  /*38f0*/  @!P1 VIADD R3, R3, 0x1 ;  /* 0x0000000103039836 */ /* 0x000fe20000000000 */
[----:B------:R0:W-:Y:S04]  /*3900*/  @!P1 ST.E desc[UR36][R4.64], R13 ;  /* 0x0000000d04009985 */ /* 0x0001e8000c101924 */
[----:B------:R0:W-:Y:S02]  /*3910*/  @!P1 ST.E desc[UR36][R4.64+0x4], R15 ;  /* 0x0000040f04009985 */ /* 0x0001e4000c101924 */
.L_x_61:
[----:B------:R-:W-:Y:S05]  /*3920*/  BSYNC.RECONVERGENT B0 ;  /* 0x0000000000007941 */ /* 0x000fea0003800200 */
.L_x_59:
[----:B------:R-:W-:Y:S01]  /*3930*/  ISETP.NE.AND P0, PT, R3, RZ, PT ;  /* 0x000000ff0300720c */ /* 0x000fe20003f05270 */
[----:B------:R-:W-:-:S12]  /*3940*/  BSSY.RECONVERGENT B4, `(.L_x_62) ;  /* 0x0000100000047945 */ /* 0x000fd80003800200 */
[----:B------:R-:W-:Y:S05]  /*3950*/  @!P0 BRA `(.L_x_63) ;  /* 0x0000000c00f88947 */ /* 0x000fea0003800000 */
[----:B------:R-:W-:Y:S01]  /*3960*/  IADD3 R60, P0, PT, R46, 0x4, RZ ;  /* 0x000000042e3c7810 */ /* 0x000fe20007f1e0ff */
[----:B------:R-:W-:-:S04]  /*3970*/  IMAD.MOV R20, RZ, RZ, -R3 ;  /* 0x000000ffff147224 */ /* 0x000fc800078e0a03 */
[----:B------:R-:W-:-:S08]  /*3980*/  IMAD.X R61, RZ, RZ, R47, P0 ;  /* 0x000000ffff3d7224 */ /* 0x000fd000000e062f */
.L_x_85:
[----:B------:R-:W2:Y:S01]  /*3990*/  LD.E R3, desc[UR36][R60.64+-0x4] ;  /* 0xfffffc243c037980 */ /* 0x000ea2000c101900 */
[----:B01----:R-:W0:Y:S03]  /*39a0*/  LDC.64 R4, c[0x0][0x388] ;  /* 0x0000e200ff047b82 */ /* 0x003e260000000a00 */
[----:B------:R-:W2:Y:S02]  /*39b0*/  LD.E R0, desc[UR36][R60.64] ;  /* 0x000000243c007980 */ /* 0x000ea4000c101900 */
[----:B--2---:R-:W-:-:S04]  /*39c0*/  IMAD R3, R2, R3, R0 ;  /* 0x0000000302037224 */ /* 0x004fc800078e0200 */
[----:B0-----:R-:W-:-:S06]  /*39d0*/  IMAD.WIDE R4, R3, 0x4, R4 ;  /* 0x0000000403047825 */ /* 0x001fcc00078e0204 */
[----:B------:R-:W2:Y:S01]  /*39e0*/  LDG.E R4, desc[UR36][R4.64] ;  /* 0x0000002404047981 */ /* 0x000ea2000c1e1900 */
[----:B------:R-:W-:Y:S01]  /*39f0*/  VIADD R20, R20, 0x1 ;  /* 0x0000000114147836 */ /* 0x000fe20000000000 */
[----:B------:R-:W-:Y:S04]  /*3a00*/  BSSY.RECONVERGENT B3, `(.L_x_64) ;  /* 0x00000f0000037945 */ /* 0x000fe80003800200 */
[----:B------:R-:W-:Y:S02]  /*3a10*/  ISETP.NE.AND P0, PT, R20, RZ, PT ;  /* 0x000000ff1400720c */ /* 0x000fe40003f05270 */
        /* <DEDUP_REMOVED lines=8> */
[----:B--2---:R-:W-:-:S08]  /*3aa0*/  DADD R56, -R52, R58 ;  /* 0x0000000034387229 */ /* 0x004fd0000000013a */
        /* <DEDUP_REMOVED lines=15> */
.L_x_69:
[----:B------:R-:W-:Y:S05]  /*3ba0*/  BSYNC.RECONVERGENT B5 ;  /* 0x0000000000057941 */ /* 0x000fea0003800200 */
.L_x_68:
        /* <DEDUP_REMOVED lines=43> */
[----:B------:R-:W-:Y:S05]  /*3e60*/  CALL.REL.NOINC `($_Z10self_labelPdPiS0_S0_$__internal_trig_reduction_slowpathd) ;  /* 0x0000002000387944 */ /* 0x000fea0003c00000 */
[----:B------:R-:W-:Y:S02]  /*3e70*/  IMAD.MOV.U32 R66, RZ, RZ, R4 ;  /* 0x000000ffff427224 */ /* 0x000fe400078e0004 */
[----:B------:R-:W-:-:S07]  /*3e80*/  IMAD.MOV.U32 R67, RZ, RZ, R5 ;  /* 0x000000ffff437224 */ /* 0x000fce00078e0005 */
.L_x_73:
[----:B------:R-:W-:Y:S05]  /*3e90*/  BSYNC.RECONVERGENT B8 ;  /* 0x0000000000087941 */ /* 0x000fea0003800200 */
.L_x_72:
[----:B------:R-:W-:-:S07]  /*3ea0*/  VIADD R0, R8, 0x1 ;  /* 0x0000000108007836 */ /* 0x000fce0000000000 */
.L_x_71:
[----:B------:R-:W-:Y:S05]  /*3eb0*/  BSYNC.RECONVERGENT B5 ;  /* 0x0000000000057941 */ /* 0x000fea0003800200 */
.L_x_70:
        /* <DEDUP_REMOVED lines=54> */
[----:B------:R-:W-:Y:S01]  /*4220*/  IMAD.MOV.U32 R4, RZ, RZ, R0 ;  /* 0x000000ffff047224 */ /* 0x000fe200078e0000 */
[----:B------:R-:W-:-:S07]  /*4230*/  MOV R5, R3 ;  /* 0x0000000300057202 */ /* 0x000fce0000000f00 */
.L_x_75:
[----:B------:R-:W-:Y:S05]  /*4240*/  BSYNC.RECONVERGENT B1 ;  /* 0x0000000000017941 */ /* 0x000fea0003800200 */
.L_x_74:
        /* <DEDUP_REMOVED lines=8> */
.L_x_76:
        /* <DEDUP_REMOVED lines=14> */
.L_x_78:
[----:B------:R-:W-:Y:S05]  /*43b0*/  BSYNC.RECONVERGENT B0 ;  /* 0x0000000000007941 */ /* 0x000fea0003800200 */
.L_x_77:
[----:B------:R-:W-:Y:S01]  /*43c0*/  BSSY.RECONVERGENT B0, `(.L_x_79) ;  /* 0x0000005000007945 */ /* 0x000fe20003800200 */
[----:B------:R-:W-:Y:S01]  /*43d0*/  IMAD.MOV.U32 R4, RZ, RZ, RZ ;  /* 0x000000ffff047224 */ /* 0x000fe200078e00ff */
[----:B------:R-:W-:Y:S01]  /*43e0*/  MOV R0, 0x4410 ;  /* 0x0000441000007802 */ /* 0x000fe20000000f00 */
[----:B------:R-:W-:-:S07]  /*43f0*/  IMAD.MOV.U32 R3, RZ, RZ, 0x3f800000 ;  /* 0x3f800000ff037424 */ /* 0x000fce00078e00ff */
[----:B------:R-:W-:Y:S05]  /*4400*/  CALL.REL.NOINC `($_Z10self_labelPdPiS0_S0_$__internal_accurate_pow) ;  /* 0x0000001000287944 */ /* 0x000fea0003c00000 */
[----:B------:R-:W-:Y:S05]  /*4410*/  BSYNC.RECONVERGENT B0 ;  /* 0x0000000000007941 */ /* 0x000fea0003800200 */
.L_x_79:
[----:B------:R-:W-:Y:S01]  /*4420*/  DSETP.NEU.AND P1, PT, R12, 1, PT ;  /* 0x3ff000000c00742a */ /* 0x000fe20003f2d000 */
[----:B------:R-:W-:Y:S01]  /*4430*/  IMAD.MOV.U32 R6, RZ, RZ, 0x1 ;  /* 0x00000001ff067424 */ /* 0x000fe200078e00ff */
[----:B------:R-:W-:Y:S01]  /*4440*/  FSETP.GEU.AND P2, PT, |R3|, 6.5827683646048100446e-37, PT ;  /* 0x036000000300780b */ /* 0x000fe20003f4e200 */
[----:B------:R-:W-:Y:S01]  /*4450*/  IMAD.MOV.U32 R5, RZ, RZ, R3 ;  /* 0x000000ffff057224 */ /* 0x000fe200078e0003 */
[----:B------:R-:W-:Y:S02]  /*4460*/  BSSY.RECONVERGENT B1, `(.L_x_80) ;  /* 0x0000016000017945 */ /* 0x000fe40003800200 */
[----:B------:R-:W-:Y:S02]  /*4470*/  FSEL R9, R69, 1.875, P1 ;  /* 0x3ff0000045097808 */ /* 0x000fe40000800000 */
[----:B------:R-:W-:Y:S02]  /*4480*/  FSEL R8, R68, RZ, P1 ;  /* 0x000000ff44087208 */ /* 0x000fe40000800000 */
[----:B------:R-:W0:Y:S04]  /*4490*/  MUFU.RCP64H R7, R9 ;  /* 0x0000000900077308 */ /* 0x000e280000001800 */
[----:B0-----:R-:W-:-:S08]  /*44a0*/  DFMA R10, -R8, R6, 1 ;  /* 0x3ff00000080a742b */ /* 0x001fd00000000106 */
[----:B------:R-:W-:-:S08]  /*44b0*/  DFMA R10, R10, R10, R10 ;  /* 0x0000000a0a0a722b */ /* 0x000fd0000000000a */
[----:B------:R-:W-:-:S08]  /*44c0*/  DFMA R10, R6, R10, R6 ;  /* 0x0000000a060a722b */ /* 0x000fd00000000006 */
[----:B------:R-:W-:-:S08]  /*44d0*/  DFMA R6, -R8, R10, 1 ;  /* 0x3ff000000806742b */ /* 0x000fd0000000010a */
[----:B------:R-:W-:-:S08]  /*44e0*/  DFMA R6, R10, R6, R10 ;  /* 0x000000060a06722b */ /* 0x000fd0000000000a */
        /* <DEDUP_REMOVED lines=9> */
[----:B------:R-:W-:-:S07]  /*4580*/  IMAD.MOV.U32 R3, RZ, RZ, R9 ;  /* 0x000000ffff037224 */ /* 0x000fce00078e0009 */
[----:B------:R-:W-:Y:S05]  /*4590*/  CALL.REL.NOINC `($__internal_0_$__cuda_sm20_div_rn_f64_full) ;  /* 0x00000004007c7944 */ /* 0x000fea0003c00000 */
[----:B------:R-:W-:Y:S02]  /*45a0*/  IMAD.MOV.U32 R12, RZ, RZ, R0 ;  /* 0x000000ffff0c7224 */ /* 0x000fe400078e0000 */
[----:B------:R-:W-:-:S07]  /*45b0*/  IMAD.MOV.U32 R13, RZ, RZ, R3 ;  /* 0x000000ffff0d7224 */ /* 0x000fce00078e0003 */
.L_x_81:
[----:B------:R-:W-:Y:S05]  /*45c0*/  BSYNC.RECONVERGENT B1 ;  /* 0x0000000000017941 */ /* 0x000fea0003800200 */
.L_x_80:
[----:B------:R-:W-:Y:S01]  /*45d0*/  DADD R4, -RZ, |R56| ;  /* 0x00000000ff047229 */ /* 0x000fe20000000538 */
[----:B------:R-:W-:Y:S01]  /*45e0*/  BSSY.RECONVERGENT B0, `(.L_x_82) ;  /* 0x0000004000007945 */ /* 0x000fe20003800200 */
[----:B------:R-:W-:-:S08]  /*45f0*/  MOV R0, 0x4620 ;  /* 0x0000462000007802 */ /* 0x000fd00000000f00 */
[----:B------:R-:W-:-:S07]  /*4600*/  IMAD.MOV.U32 R3, RZ, RZ, R5 ;  /* 0x000000ffff037224 */ /* 0x000fce00078e0005 */
[----:B------:R-:W-:Y:S05]  /*4610*/  CALL.REL.NOINC `($_Z10self_labelPdPiS0_S0_$__internal_accurate_pow) ;  /* 0x0000000c00a47944 */ /* 0x000fea0003c00000 */
[----:B------:R-:W-:Y:S05]  /*4620*/  BSYNC.RECONVERGENT B0 ;  /* 0x0000000000007941 */ /* 0x000fea0003800200 */
.L_x_82:
        /* <DEDUP_REMOVED lines=39> */
.L_x_84:
[----:B------:R-:W-:Y:S05]  /*48a0*/  BSYNC.RECONVERGENT B1 ;  /* 0x0000000000017941 */ /* 0x000fea0003800200 */
.L_x_83:
[----:B------:R-:W-:-:S11]  /*48b0*/  DADD R62, R58, R6 ;  /* 0x000000003a3e7229 */ /* 0x000fd60000000006 */
.L_x_67:
[----:B------:R-:W-:Y:S05]  /*48c0*/  BSYNC.RECONVERGENT B2 ;  /* 0x0000000000027941 */ /* 0x000fea0003800200 */
.L_x_66:
[----:B------:R-:W-:-:S06]  /*48d0*/  DSETP.GEU.AND P1, PT, R54, R62, PT ;  /* 0x0000003e3600722a */ /* 0x000fcc0003f2e000 */
[----:B------:R-:W-:Y:S02]  /*48e0*/  FSEL R54, R54, R62, !P1 ;  /* 0x0000003e36367208 */ /* 0x000fe40004800000 */
[----:B------:R-:W-:-:S07]  /*48f0*/  FSEL R55, R55, R63, !P1 ;  /* 0x0000003f37377208 */ /* 0x000fce0004800000 */
.L_x_65:
[----:B------:R-:W-:Y:S05]  /*4900*/  BSYNC.RECONVERGENT B3 ;  /* 0x0000000000037941 */ /* 0x000fea0003800200 */
.L_x_64:
[----:B------:R-:W-:-:S05]  /*4910*/  IADD3 R60, P1, PT, R60, 0x8, RZ ;  /* 0x000000083c3c7810 */ /* 0x000fca0007f3e0ff */
[----:B------:R-:W-:Y:S01]  /*4920*/  IMAD.X R61, RZ, RZ, R61, P1 ;  /* 0x000000ffff3d7224 */ /* 0x000fe200008e063d */
[----:B------:R-:W-:Y:S07]  /*4930*/  @P0 BRA `(.L_x_85) ;  /* 0xfffffff000140947 */ /* 0x000fee000383ffff */
.L_x_63:
[----:B------:R-:W-:Y:S05]  /*4940*/  BSYNC.RECONVERGENT B4 ;  /* 0x0000000000047941 */ /* 0x000fea0003800200 */
.L_x_62:
[----:B------:R-:W-:Y:S01]  /*4950*/  MOV R0, 0x8 ;  /* 0x0000000800007802 */ /* 0x000fe20000000f00 */
[----:B01----:R-:W-:Y:S02]  /*4960*/  IMAD.MOV.U32 R4, RZ, RZ, R46 ;  /* 0x000000ffff047224 */ /* 0x003fe400078e002e */
[----:B------:R-:W-:Y:S01]  /*4970*/  IMAD.MOV.U32 R5, RZ, RZ, R47 ;  /* 0x000000ffff057224 */ /* 0x000fe200078e002f */
[----:B------:R0:W1:Y:S06]  /*4980*/  LDC.64 R6, c[0x4][R0] ;  /* 0x0100000000067b82 */ /* 0x00006c0000000a00 */
[----:B------:R-:W-:-:S07]  /*4990*/  LEPC R20, `(.L_x_86) ;  /* 0x000000001014794e */ /* 0x000fce0000000000 */
[----:B01----:R-:W-:Y:S05]  /*49a0*/  CALL.ABS.NOINC R6 ;  /* 0x0000000006007343 */ /* 0x003fea0003c00000 */
.L_x_86:
        /* <DEDUP_REMOVED lines=16> */
.L_x_87:
[----:B------:R-:W2:Y:S02]  /*4ab0*/  LDG.E.64 R4, desc[UR36][R30.64] ;  /* 0x000000241e047981 */ /* 0x000ea4000c1e1b00 */
[----:B--2---:R-:W-:-:S14]  /*4ac0*/  DSETP.GEU.AND P0, PT, R54, R4, PT ;  /* 0x000000043600722a */ /* 0x004fdc0003f0e000 */
[----:B------:R0:W-:Y:S02]  /*4ad0*/  @!P0 STG.E.64 desc[UR36][R30.64], R54 ;  /* 0x000000361e008986 */ /* 0x0001e4000c101b24 */
.L_x_49:
[----:B------:R-:W-:Y:S05]  /*4ae0*/  BSYNC.RECONVERGENT B6 ;  /* 0x0000000000067941 */ /* 0x000fea0003800200 */
.L_x_48:
[----:B------:R-:W-:-:S13]  /*4af0*/  ISETP.NE.AND P0, PT, R25, RZ, PT ;  /* 0x000000ff1900720c */ /* 0x000fda0003f05270 */
[----:B------:R-:W-:Y:S05]  /*4b00*/  @P0 BRA `(.L_x_88) ;  /* 0xffffffe0006c0947 */ /* 0x000fea000383ffff */
.L_x_47:
[----:B------:R-:W-:Y:S05]  /*4b10*/  BSYNC.RECONVERGENT B7 ;  /* 0x0000000000077941 */ /* 0x000fea0003800200 */
.L_x_46:
[----:B------:R-:W-:Y:S01]  /*4b20*/  MOV R0, 0x8 ;  /* 0x0000000800007802 */ /* 0x000fe20000000f00 */
[----:B-1----:R-:W-:Y:S02]  /*4b30*/  IMAD.MOV.U32 R4, RZ, RZ, R40 ;  /* 0x000000ffff047224 */ /* 0x002fe400078e0028 */
[----:B------:R-:W-:Y:S01]  /*4b40*/  IMAD.MOV.U32 R5, RZ, RZ, R41 ;  /* 0x000000ffff057224 */ /* 0x000fe200078e0029 */
[----:B------:R1:W2:Y:S06]  /*4b50*/  LDC.64 R2, c[0x4][R0] ;  /* 0x0100000000027b82 */ /* 0x0002ac0000000a00 */
[----:B------:R-:W-:-:S07]  /*4b60*/  LEPC R20, `(.L_x_89) ;  /* 0x000000001014794e */ /* 0x000fce0000000000 */
[----:B012---:R-:W-:Y:S05]  /*4b70*/  CALL.ABS.NOINC R2 ;  /* 0x0000000002007343 */ /* 0x007fea0003c00000 */
.L_x_89:
[----:B------:R-:W-:Y:S05]  /*4b80*/  EXIT ;  /* 0x000000000000794d */ /* 0x000fea0003800000 */
        .weak           $__internal_0_$__cuda_sm20_div_rn_f64_full
        .type           $__internal_0_$__cuda_sm20_div_rn_f64_full,@function
        .size           $__internal_0_$__cuda_sm20_div_rn_f64_full,($__internal_1_$__cuda_sm20_dsqrt_rn_f64_mediumpath_v1 - $__internal_0_$__cuda_sm20_div_rn_f64_full)
$__internal_0_$__cuda_sm20_div_rn_f64_full:
[C---:B------:R-:W-:Y:S01]  /*4b90*/  FSETP.GEU.AND P1, PT, |R3|.reuse, 1.469367938527859385e-39, PT ;  /* 0x001000000300780b */ /* 0x040fe20003f2e200 */
[--C-:B------:R-:W-:Y:S01]  /*4ba0*/  IMAD.MOV.U32 R10, RZ, RZ, R0.reuse ;  /* 0x000000ffff0a7224 */ /* 0x100fe200078e0000 */
[C---:B------:R-:W-:Y:S01]  /*4bb0*/  LOP3.LUT R7, R3.reuse, 0x800fffff, RZ, 0xc0, !PT ;  /* 0x800fffff03077812 */ /* 0x040fe200078ec0ff */
[----:B------:R-:W-:Y:S01]  /*4bc0*/  IMAD.MOV.U32 R11, RZ, RZ, R3 ;  /* 0x000000ffff0b7224 */ /* 0x000fe200078e0003 */
[----:B------:R-:W-:Y:S01]  /*4bd0*/  LOP3.LUT R8, R3, 0x7ff00000, RZ, 0xc0, !PT ;  /* 0x7ff0000003087812 */ /* 0x000fe200078ec0ff */
[----:B------:R-:W-:Y:S01]  /*4be0*/  IMAD.MOV.U32 R14, RZ, RZ, R0 ;  /* 0x000000ffff0e7224 */ /* 0x000fe200078e0000 */
[----:B------:R-:W-:Y:S01]  /*4bf0*/  LOP3.LUT R15, R7, 0x3ff00000, RZ, 0xfc, !PT ;  /* 0x3ff00000070f7812 */ /* 0x000fe200078efcff */
[----:B------:R-:W-:Y:S01]  /*4c00*/  IMAD.MOV.U32 R35, RZ, RZ, R5 ;  /* 0x000000ffff237224 */ /* 0x000fe200078e0005 */
[----:B------:R-:W-:Y:S01]  /*4c10*/  BSSY.RECONVERGENT B0, `(.L_x_90) ;  /* 0x0000058000007945 */ /* 0x000fe20003800200 */
[----:B------:R-:W-:Y:S02]  /*4c20*/  IMAD.MOV.U32 R32, RZ, RZ, 0x1 ;  /* 0x00000001ff207424 */ /* 0x000fe400078e00ff */
[----:B------:R-:W-:Y:S01]  /*4c30*/  IMAD.MOV.U32 R34, RZ, RZ, R6 ;  /* 0x000000ffff227224 */ /* 0x000fe200078e0006 */
[C---:B------:R-:W-:Y:S01]  /*4c40*/  FSETP.GEU.AND P2, PT, |R35|.reuse, 1.469367938527859385e-39, PT ;  /* 0x001000002300780b */ /* 0x040fe20003f4e200 */
[----:B------:R-:W-:Y:S01]  /*4c50*/  @!P1 DMUL R14, R10, 8.98846567431157953865e+307 ;  /* 0x7fe000000a0e9828 */ /* 0x000fe20000000000 */
[----:B------:R-:W-:Y:S01]  /*4c60*/  LOP3.LUT R0, R35, 0x7ff00000, RZ, 0xc0, !PT ;  /* 0x7ff0000023007812 */ /* 0x000fe200078ec0ff */
[----:B------:R-:W-:-:S02]  /*4c70*/  IMAD.MOV.U32 R3, RZ, RZ, 0x1ca00000 ;  /* 0x1ca00000ff037424 */ /* 0x000fc400078e00ff */
[----:B------:R-:W-:Y:S01]  /*4c80*/  IMAD.MOV.U32 R64, RZ, RZ, R34 ;  /* 0x000000ffff407224 */ /* 0x000fe200078e0022 */
[----:B------:R-:W-:Y:S01]  /*4c90*/  ISETP.GE.U32.AND P4, PT, R0, R8, PT ;  /* 0x000000080000720c */ /* 0x000fe20003f86070 */
[----:B------:R-:W0:Y:S04]  /*4ca0*/  MUFU.RCP64H R33, R15 ;  /* 0x0000000f00217308 */ /* 0x000e280000001800 */
[----:B------:R-:W-:Y:S02]  /*4cb0*/  @!P1 LOP3.LUT R8, R15, 0x7ff00000, RZ, 0xc0, !PT ;  /* 0x7ff000000f089812 */ /* 0x000fe400078ec0ff */
[----:B------:R-:W-:-:S04]  /*4cc0*/  @!P2 LOP3.LUT R5, R11, 0x7ff00000, RZ, 0xc0, !PT ;  /* 0x7ff000000b05a812 */ /* 0x000fc800078ec0ff */
[----:B------:R-:W-:-:S04]  /*4cd0*/  @!P2 ISETP.GE.U32.AND P3, PT, R0, R5, PT ;  /* 0x000000050000a20c */ /* 0x000fc80003f66070 */
[----:B------:R-:W-:Y:S01]  /*4ce0*/  @!P2 SEL R5, R3, 0x63400000, !P3 ;  /* 0x634000000305a807 */ /* 0x000fe20005800000 */
[----:B0-----:R-:W-:-:S03]  /*4cf0*/  DFMA R6, R32, -R14, 1 ;  /* 0x3ff000002006742b */ /* 0x001fc6000000080e */
[----:B------:R-:W-:-:S05]  /*4d00*/  @!P2 LOP3.LUT R5, R5, 0x80000000, R35, 0xf8, !PT ;  /* 0x800000000505a812 */ /* 0x000fca00078ef823 */
[----:B------:R-:W-:-:S08]  /*4d10*/  DFMA R6, R6, R6, R6 ;  /* 0x000000060606722b */ /* 0x000fd00000000006 */
[----:B------:R-:W-:Y:S01]  /*4d20*/  DFMA R32, R32, R6, R32 ;  /* 0x000000062020722b */ /* 0x000fe20000000020 */
[----:B------:R-:W-:Y:S02]  /*4d30*/  SEL R6, R3, 0x63400000, !P4 ;  /* 0x6340000003067807 */ /* 0x000fe40006000000 */
[----:B------:R-:W-:Y:S01]  /*4d40*/  @!P2 LOP3.LUT R7, R5, 0x100000, RZ, 0xfc, !PT ;  /* 0x001000000507a812 */ /* 0x000fe200078efcff */
[----:B------:R-:W-:Y:S01]  /*4d50*/  VIADD R5, R8, 0xffffffff ;  /* 0xffffffff08057836 */ /* 0x000fe20000000000 */
[----:B------:R-:W-:Y:S01]  /*4d60*/  LOP3.LUT R65, R6, 0x800fffff, R35, 0xf8, !PT ;  /* 0x800fffff06417812 */ /* 0x000fe200078ef823 */
[----:B------:R-:W-:Y:S02]  /*4d70*/  @!P2 IMAD.MOV.U32 R6, RZ, RZ, RZ ;  /* 0x000000ffff06a224 */ /* 0x000fe400078e00ff */
[----:B------:R-:W-:-:S04]  /*4d80*/  DFMA R66, R32, -R14, 1 ;  /* 0x3ff000002042742b */ /* 0x000fc8000000080e */
[----:B------:R-:W-:-:S04]  /*4d90*/  @!P2 DFMA R64, R64, 2, -R6 ;  /* 0x400000004040a82b */ /* 0x000fc80000000806 */
[----:B------:R-:W-:-:S08]  /*4da0*/  DFMA R66, R32, R66, R32 ;  /* 0x000000422042722b */ /* 0x000fd00000000020 */
[----:B------:R-:W-:-:S08]  /*4db0*/  DMUL R6, R66, R64 ;  /* 0x0000004042067228 */ /* 0x000fd00000000000 */
[----:B------:R-:W-:-:S08]  /*4dc0*/  DFMA R32, R6, -R14, R64 ;  /* 0x8000000e0620722b */ /* 0x000fd00000000040 */
[----:B------:R-:W-:Y:S01]  /*4dd0*/  DFMA R32, R66, R32, R6 ;  /* 0x000000204220722b */ /* 0x000fe20000000006 */
[----:B------:R-:W-:Y:S01]  /*4de0*/  IMAD.MOV.U32 R7, RZ, RZ, R0 ;  /* 0x000000ffff077224 */ /* 0x000fe200078e0000 */
[----:B------:R-:W-:-:S05]  /*4df0*/  @!P2 LOP3.LUT R7, R65, 0x7ff00000, RZ, 0xc0, !PT ;  /* 0x7ff000004107a812 */ /* 0x000fca00078ec0ff */
[----:B------:R-:W-:-:S05]  /*4e00*/  VIADD R6, R7, 0xffffffff ;  /* 0xffffffff07067836 */ /* 0x000fca0000000000 */
[----:B------:R-:W-:-:S04]  /*4e10*/  ISETP.GT.U32.AND P1, PT, R6, 0x7feffffe, PT ;  /* 0x7feffffe0600780c */ /* 0x000fc80003f24070 */
[----:B------:R-:W-:-:S13]  /*4e20*/  ISETP.GT.U32.OR P1, PT, R5, 0x7feffffe, P1 ;  /* 0x7feffffe0500780c */ /* 0x000fda0000f24470 */
[----:B------:R-:W-:Y:S05]  /*4e30*/  @P1 BRA `(.L_x_91) ;  /* 0x0000000000741947 */ /* 0x000fea0003800000 */
[----:B------:R-:W-:-:S04]  /*4e40*/  LOP3.LUT R5, R11, 0x7ff00000, RZ, 0xc0, !PT ;  /* 0x7ff000000b057812 */ /* 0x000fc800078ec0ff */
[CC--:B------:R-:W-:Y:S02]  /*4e50*/  VIADDMNMX R6, R0.reuse, -R5.reuse, 0xb9600000, !PT ;  /* 0xb960000000067446 */ /* 0x0c0fe40007800905 */
[----:B------:R-:W-:Y:S02]  /*4e60*/  ISETP.GE.U32.AND P1, PT, R0, R5, PT ;  /* 0x000000050000720c */ /* 0x000fe40003f26070 */
[----:B------:R-:W-:Y:S02]  /*4e70*/  VIMNMX R6, PT, PT, R6, 0x46a00000, PT ;  /* 0x46a0000006067848 */ /* 0x000fe40003fe0100 */
[----:B------:R-:W-:-:S05]  /*4e80*/  SEL R3, R3, 0x63400000, !P1 ;  /* 0x6340000003037807 */ /* 0x000fca0004800000 */
[----:B------:R-:W-:Y:S02]  /*4e90*/  IMAD.IADD R3, R6, 0x1, -R3 ;  /* 0x0000000106037824 */ /* 0x000fe400078e0a03 */
[----:B------:R-:W-:Y:S02]  /*4ea0*/  IMAD.MOV.U32 R6, RZ, RZ, RZ ;  /* 0x000000ffff067224 */ /* 0x000fe400078e00ff */
[----:B------:R-:W-:-:S06]  /*4eb0*/  VIADD R7, R3, 0x7fe00000 ;  /* 0x7fe0000003077836 */ /* 0x000fcc0000000000 */
[----:B------:R-:W-:-:S10]  /*4ec0*/  DMUL R66, R32, R6 ;  /* 0x0000000620427228 */ /* 0x000fd40000000000 */
[----:B------:R-:W-:-:S13]  /*4ed0*/  FSETP.GTU.AND P1, PT, |R67|, 1.469367938527859385e-39, PT ;  /* 0x001000004300780b */ /* 0x000fda0003f2c200 */
[----:B------:R-:W-:Y:S05]  /*4ee0*/  @P1 BRA `(.L_x_92) ;  /* 0x0000000000a81947 */ /* 0x000fea0003800000 */
[----:B------:R-:W-:Y:S01]  /*4ef0*/  DFMA R14, R32, -R14, R64 ;  /* 0x8000000e200e722b */ /* 0x000fe20000000040 */
[----:B------:R-:W-:-:S09]  /*4f00*/  IMAD.MOV.U32 R6, RZ, RZ, RZ ;  /* 0x000000ffff067224 */ /* 0x000fd200078e00ff */
[C---:B------:R-:W-:Y:S02]  /*4f10*/  FSETP.NEU.AND P1, PT, R15.reuse, RZ, PT ;  /* 0x000000ff0f00720b */ /* 0x040fe40003f2d000 */
[----:B------:R-:W-:-:S04]  /*4f20*/  LOP3.LUT R0, R15, 0x80000000, R11, 0x48, !PT ;  /* 0x800000000f007812 */ /* 0x000fc800078e480b */
[----:B------:R-:W-:-:S07]  /*4f30*/  LOP3.LUT R7, R0, R7, RZ, 0xfc, !PT ;  /* 0x0000000700077212 */ /* 0x000fce00078efcff */
[----:B------:R-:W-:Y:S05]  /*4f40*/  @!P1 BRA `(.L_x_92) ;  /* 0x0000000000909947 */ /* 0x000fea0003800000 */
[----:B------:R-:W-:Y:S01]  /*4f50*/  IMAD.MOV R9, RZ, RZ, -R3 ;  /* 0x000000ffff097224 */ /* 0x000fe200078e0a03 */
[----:B------:R-:W-:Y:S01]  /*4f60*/  DMUL.RP R6, R32, R6 ;  /* 0x0000000620067228 */ /* 0x000fe20000008000 */
[----:B------:R-:W-:Y:S01]  /*4f70*/  IMAD.MOV.U32 R8, RZ, RZ, RZ ;  /* 0x000000ffff087224 */ /* 0x000fe200078e00ff */
[----:B------:R-:W-:-:S05]  /*4f80*/  IADD3 R3, PT, PT, -R3, -0x43300000, RZ ;  /* 0xbcd0000003037810 */ /* 0x000fca0007ffe1ff */
[----:B------:R-:W-:-:S03]  /*4f90*/  DFMA R8, R66, -R8, R32 ;  /* 0x800000084208722b */ /* 0x000fc60000000020 */
[----:B------:R-:W-:-:S07]  /*4fa0*/  LOP3.LUT R0, R7, R0, RZ, 0x3c, !PT ;  /* 0x0000000007007212 */ /* 0x000fce00078e3cff */
[----:B------:R-:W-:-:S04]  /*4fb0*/  FSETP.NEU.AND P1, PT, |R9|, R3, PT ;  /* 0x000000030900720b */ /* 0x000fc80003f2d200 */
[----:B------:R-:W-:Y:S02]  /*4fc0*/  FSEL R6, R6, R66, !P1 ;  /* 0x0000004206067208 */ /* 0x000fe40004800000 */
[----:B------:R-:W-:-:S03]  /*4fd0*/  FSEL R7, R0, R67, !P1 ;  /* 0x0000004300077208 */ /* 0x000fc60004800000 */
[----:B------:R-:W-:Y:S02]  /*4fe0*/  IMAD.MOV.U32 R66, RZ, RZ, R6 ;  /* 0x000000ffff427224 */ /* 0x000fe400078e0006 */
[----:B------:R-:W-:Y:S01]  /*4ff0*/  IMAD.MOV.U32 R67, RZ, RZ, R7 ;  /* 0x000000ffff437224 */ /* 0x000fe200078e0007 */
[----:B------:R-:W-:Y:S06]  /*5000*/  BRA `(.L_x_92) ;  /* 0x0000000000607947 */ /* 0x000fec0003800000 */
.L_x_91:
[----:B------:R-:W-:-:S14]  /*5010*/  DSETP.NAN.AND P1, PT, R34, R34, PT ;  /* 0x000000222200722a */ /* 0x000fdc0003f28000 */
[----:B------:R-:W-:Y:S05]  /*5020*/  @P1 BRA `(.L_x_93) ;  /* 0x00000000004c1947 */ /* 0x000fea0003800000 */
[----:B------:R-:W-:-:S14]  /*5030*/  DSETP.NAN.AND P1, PT, R10, R10, PT ;  /* 0x0000000a0a00722a */ /* 0x000fdc0003f28000 */
[----:B------:R-:W-:Y:S05]  /*5040*/  @P1 BRA `(.L_x_94) ;  /* 0x0000000000341947 */ /* 0x000fea0003800000 */
[----:B------:R-:W-:Y:S01]  /*5050*/  ISETP.NE.AND P1, PT, R7, R8, PT ;  /* 0x000000080700720c */ /* 0x000fe20003f25270 */
[----:B------:R-:W-:Y:S02]  /*5060*/  IMAD.MOV.U32 R66, RZ, RZ, 0x0 ;  /* 0x00000000ff427424 */ /* 0x000fe400078e00ff */
[----:B------:R-:W-:-:S10]  /*5070*/  IMAD.MOV.U32 R67, RZ, RZ, -0x80000 ;  /* 0xfff80000ff437424 */ /* 0x000fd400078e00ff */
[----:B------:R-:W-:Y:S05]  /*5080*/  @!P1 BRA `(.L_x_92) ;  /* 0x0000000000409947 */ /* 0x000fea0003800000 */
[----:B------:R-:W-:Y:S02]  /*5090*/  ISETP.NE.AND P1, PT, R7, 0x7ff00000, PT ;  /* 0x7ff000000700780c */ /* 0x000fe40003f25270 */
[----:B------:R-:W-:Y:S02]  /*50a0*/  LOP3.LUT R3, R35, 0x80000000, R11, 0x48, !PT ;  /* 0x8000000023037812 */ /* 0x000fe400078e480b */
[----:B------:R-:W-:-:S13]  /*50b0*/  ISETP.EQ.OR P1, PT, R8, RZ, !P1 ;  /* 0x000000ff0800720c */ /* 0x000fda0004f22670 */
[----:B------:R-:W-:Y:S01]  /*50c0*/  @P1 LOP3.LUT R0, R3, 0x7ff00000, RZ, 0xfc, !PT ;  /* 0x7ff0000003001812 */ /* 0x000fe200078efcff */
[----:B------:R-:W-:Y:S02]  /*50d0*/  @!P1 IMAD.MOV.U32 R66, RZ, RZ, RZ ;  /* 0x000000ffff429224 */ /* 0x000fe400078e00ff */
[----:B------:R-:W-:Y:S02]  /*50e0*/  @!P1 IMAD.MOV.U32 R67, RZ, RZ, R3 ;  /* 0x000000ffff439224 */ /* 0x000fe400078e0003 */
[----:B------:R-:W-:Y:S02]  /*50f0*/  @P1 IMAD.MOV.U32 R66, RZ, RZ, RZ ;  /* 0x000000ffff421224 */ /* 0x000fe400078e00ff */
[----:B------:R-:W-:Y:S01]  /*5100*/  @P1 IMAD.MOV.U32 R67, RZ, RZ, R0 ;  /* 0x000000ffff431224 */ /* 0x000fe200078e0000 */
[----:B------:R-:W-:Y:S06]  /*5110*/  BRA `(.L_x_92) ;  /* 0x00000000001c7947 */ /* 0x000fec0003800000 */
.L_x_94:
[----:B------:R-:W-:Y:S01]  /*5120*/  LOP3.LUT R3, R11, 0x80000, RZ, 0xfc, !PT ;  /* 0x000800000b037812 */ /* 0x000fe200078efcff */
[----:B------:R-:W-:-:S04]  /*5130*/  IMAD.MOV.U32 R66, RZ, RZ, R10 ;  /* 0x000000ffff427224 */ /* 0x000fc800078e000a */
[----:B------:R-:W-:Y:S01]  /*5140*/  IMAD.MOV.U32 R67, RZ, RZ, R3 ;  /* 0x000000ffff437224 */ /* 0x000fe200078e0003 */
[----:B------:R-:W-:Y:S06]  /*5150*/  BRA `(.L_x_92) ;  /* 0x00000000000c7947 */ /* 0x000fec0003800000 */
.L_x_93:
[----:B------:R-:W-:Y:S01]  /*5160*/  LOP3.LUT R3, R35, 0x80000, RZ, 0xfc, !PT ;  /* 0x0008000023037812 */ /* 0x000fe200078efcff */
[----:B------:R-:W-:-:S04]  /*5170*/  IMAD.MOV.U32 R66, RZ, RZ, R34 ;  /* 0x000000ffff427224 */ /* 0x000fc800078e0022 */
[----:B------:R-:W-:-:S07]  /*5180*/  IMAD.MOV.U32 R67, RZ, RZ, R3 ;  /* 0x000000ffff437224 */ /* 0x000fce00078e0003 */
.L_x_92:
[----:B------:R-:W-:Y:S05]  /*5190*/  BSYNC.RECONVERGENT B0 ;  /* 0x0000000000007941 */ /* 0x000fea0003800200 */
.L_x_90:
[----:B------:R-:W-:Y:S02]  /*51a0*/  IMAD.MOV.U32 R5, RZ, RZ, 0x0 ;  /* 0x00000000ff057424 */ /* 0x000fe400078e00ff */
[----:B------:R-:W-:Y:S02]  /*51b0*/  IMAD.MOV.U32 R0, RZ, RZ, R66 ;  /* 0x000000ffff007224 */ /* 0x000fe400078e0042 */
[----:B------:R-:W-:Y:S01]  /*51c0*/  IMAD.MOV.U32 R3, RZ, RZ, R67 ;  /* 0x000000ffff037224 */ /* 0x000fe200078e0043 */
[----:B------:R-:W-:Y:S06]  /*51d0*/  RET.REL.NODEC R4 `(_Z10self_labelPdPiS0_S0_) ;  /* 0xffffffac04887950 */ /* 0x000fec0003c3ffff */
        .weak           $__internal_1_$__cuda_sm20_dsqrt_rn_f64_mediumpath_v1
        .type           $__internal_1_$__cuda_sm20_dsqrt_rn_f64_mediumpath_v1,@function
        .size           $__internal_1_$__cuda_sm20_dsqrt_rn_f64_mediumpath_v1,($_Z10self_labelPdPiS0_S0_$__internal_accurate_pow - $__internal_1_$__cuda_sm20_dsqrt_rn_f64_mediumpath_v1)
$__internal_1_$__cuda_sm20_dsqrt_rn_f64_mediumpath_v1:
[----:B------:R-:W-:Y:S01]  /*51e0*/  ISETP.GE.U32.AND P1, PT, R10, -0x3400000, PT ;  /* 0xfcc000000a00780c */ /* 0x000fe20003f26070 */
[----:B------:R-:W-:Y:S01]  /*51f0*/  BSSY.RECONVERGENT B0, `(.L_x_95) ;  /* 0x0000028000007945 */ /* 0x000fe20003800200 */
[----:B------:R-:W-:Y:S02]  /*5200*/  IMAD.MOV.U32 R13, RZ, RZ, R9 ;  /* 0x000000ffff0d7224 */ /* 0x000fe400078e0009 */
[----:B------:R-:W-:Y:S02]  /*5210*/  IMAD.MOV.U32 R9, RZ, RZ, R7 ;  /* 0x000000ffff097224 */ /* 0x000fe400078e0007 */
[----:B------:R-:W-:Y:S02]  /*5220*/  IMAD.MOV.U32 R7, RZ, RZ, R5 ;  /* 0x000000ffff077224 */ /* 0x000fe400078e0005 */
[----:B------:R-:W-:Y:S02]  /*5230*/  IMAD.MOV.U32 R10, RZ, RZ, R0 ;  /* 0x000000ffff0a7224 */ /* 0x000fe400078e0000 */
[----:B------:R-:W-:-:S03]  /*5240*/  IMAD.MOV.U32 R11, RZ, RZ, R3 ;  /* 0x000000ffff0b7224 */ /* 0x000fc600078e0003 */
[----:B------:R-:W-:Y:S05]  /*5250*/  @!P1 BRA `(.L_x_96) ;  /* 0x0000000000209947 */ /* 0x000fea0003800000 */
[----:B------:R-:W-:-:S10]  /*5260*/  DFMA.RM R8, R8, R6, R10 ;  /* 0x000000060808722b */ /* 0x000fd4000000400a */
[----:B------:R-:W-:-:S05]  /*5270*/  IADD3 R6, P1, PT, R8, 0x1, RZ ;  /* 0x0000000108067810 */ /* 0x000fca0007f3e0ff */
[----:B------:R-:W-:-:S06]  /*5280*/  IMAD.X R7, RZ, RZ, R9, P1 ;  /* 0x000000ffff077224 */ /* 0x000fcc00008e0609 */
[----:B------:R-:W-:-:S08]  /*5290*/  DFMA.RP R12, -R8, R6, R12 ;  /* 0x00000006080c722b */ /* 0x000fd0000000810c */
[----:B------:R-:W-:-:S06]  /*52a0*/  DSETP.GT.AND P1, PT, R12, RZ, PT ;  /* 0x000000ff0c00722a */ /* 0x000fcc0003f24000 */
[----:B------:R-:W-:Y:S02]  /*52b0*/  FSEL R6, R6, R8, P1 ;  /* 0x0000000806067208 */ /* 0x000fe40000800000 */
[----:B------:R-:W-:Y:S01]  /*52c0*/  FSEL R7, R7, R9, P1 ;  /* 0x0000000907077208 */ /* 0x000fe20000800000 */
[----:B------:R-:W-:Y:S06]  /*52d0*/  BRA `(.L_x_97) ;  /* 0x0000000000647947 */ /* 0x000fec0003800000 */
.L_x_96:
[----:B------:R-:W-:-:S14]  /*52e0*/  DSETP.NE.AND P1, PT, R12, RZ, PT ;  /* 0x000000ff0c00722a */ /* 0x000fdc0003f25000 */
[----:B------:R-:W-:Y:S05]  /*52f0*/  @!P1 BRA `(.L_x_98) ;  /* 0x0000000000589947 */ /* 0x000fea0003800000 */
[----:B------:R-:W-:-:S13]  /*5300*/  ISETP.GE.AND P1, PT, R13, RZ, PT ;  /* 0x000000ff0d00720c */ /* 0x000fda0003f26270 */
[----:B------:R-:W-:Y:S01]  /*5310*/  @!P1 MOV R6, 0x0 ;  /* 0x0000000000069802 */ /* 0x000fe20000000f00 */
[----:B------:R-:W-:Y:S01]  /*5320*/  @!P1 IMAD.MOV.U32 R7, RZ, RZ, -0x80000 ;  /* 0xfff80000ff079424 */ /* 0x000fe200078e00ff */
[----:B------:R-:W-:Y:S06]  /*5330*/  @!P1 BRA `(.L_x_97) ;  /* 0x00000000004c9947 */ /* 0x000fec0003800000 */
[----:B------:R-:W-:-:S13]  /*5340*/  ISETP.GT.AND P1, PT, R13, 0x7fefffff, PT ;  /* 0x7fefffff0d00780c */ /* 0x000fda0003f24270 */
[----:B------:R-:W-:Y:S05]  /*5350*/  @P1 BRA `(.L_x_98) ;  /* 0x0000000000401947 */ /* 0x000fea0003800000 */
[----:B------:R-:W-:Y:S01]  /*5360*/  DMUL R12, R12, 8.11296384146066816958e+31 ;  /* 0x469000000c0c7828 */ /* 0x000fe20000000000 */
[----:B------:R-:W-:Y:S02]  /*5370*/  IMAD.MOV.U32 R10, RZ, RZ, RZ ;  /* 0x000000ffff0a7224 */ /* 0x000fe400078e00ff */
[----:B------:R-:W-:Y:S02]  /*5380*/  IMAD.MOV.U32 R6, RZ, RZ, 0x0 ;  /* 0x00000000ff067424 */ /* 0x000fe400078e00ff */
[----:B------:R-:W-:Y:S01]  /*5390*/  IMAD.MOV.U32 R7, RZ, RZ, 0x3fd80000 ;  /* 0x3fd80000ff077424 */ /* 0x000fe200078e00ff */
[----:B------:R-:W0:Y:S02]  /*53a0*/  MUFU.RSQ64H R11, R13 ;  /* 0x0000000d000b7308 */ /* 0x000e240000001c00 */
[----:B0-----:R-:W-:-:S08]  /*53b0*/  DMUL R8, R10, R10 ;  /* 0x0000000a0a087228 */ /* 0x001fd00000000000 */
[----:B------:R-:W-:-:S08]  /*53c0*/  DFMA R8, R12, -R8, 1 ;  /* 0x3ff000000c08742b */ /* 0x000fd00000000808 */
[----:B------:R-:W-:Y:S02]  /*53d0*/  DFMA R6, R8, R6, 0.5 ;  /* 0x3fe000000806742b */ /* 0x000fe40000000006 */
[----:B------:R-:W-:-:S08]  /*53e0*/  DMUL R8, R10, R8 ;  /* 0x000000080a087228 */ /* 0x000fd00000000000 */
[----:B------:R-:W-:-:S08]  /*53f0*/  DFMA R8, R6, R8, R10 ;  /* 0x000000080608722b */ /* 0x000fd0000000000a */
[----:B------:R-:W-:Y:S02]  /*5400*/  DMUL R6, R12, R8 ;  /* 0x000000080c067228 */ /* 0x000fe40000000000 */
[----:B------:R-:W-:-:S06]  /*5410*/  VIADD R9, R9, 0xfff00000 ;  /* 0xfff0000009097836 */ /* 0x000fcc0000000000 */
[----:B------:R-:W-:-:S08]  /*5420*/  DFMA R10, R6, -R6, R12 ;  /* 0x80000006060a722b */ /* 0x000fd0000000000c */
[----:B------:R-:W-:-:S10]  /*5430*/  DFMA R6, R8, R10, R6 ;  /* 0x0000000a0806722b */ /* 0x000fd40000000006 */
[----:B------:R-:W-:Y:S01]  /*5440*/  VIADD R7, R7, 0xfcb00000 ;  /* 0xfcb0000007077836 */ /* 0x000fe20000000000 */
[----:B------:R-:W-:Y:S06]  /*5450*/  BRA `(.L_x_97) ;  /* 0x0000000000047947 */ /* 0x000fec0003800000 */
.L_x_98:
[----:B------:R-:W-:-:S11]  /*5460*/  DADD R6, R12, R12 ;  /* 0x000000000c067229 */ /* 0x000fd6000000000c */
.L_x_97:
[----:B------:R-:W-:Y:S05]  /*5470*/  BSYNC.RECONVERGENT B0 ;  /* 0x0000000000007941 */ /* 0x000fea0003800200 */
.L_x_95:
[----:B------:R-:W-:Y:S02]  /*5480*/  IMAD.MOV.U32 R5, RZ, RZ, 0x0 ;  /* 0x00000000ff057424 */ /* 0x000fe400078e00ff */
[----:B------:R-:W-:Y:S02]  /*5490*/  IMAD.MOV.U32 R0, RZ, RZ, R6 ;  /* 0x000000ffff007224 */ /* 0x000fe400078e0006 */
[----:B------:R-:W-:Y:S05]  /*54a0*/  RET.REL.NODEC R4 `(_Z10self_labelPdPiS0_S0_) ;  /* 0xffffffa804d47950 */ /* 0x000fea0003c3ffff */
        .type           $_Z10self_labelPdPiS0_S0_$__internal_accurate_pow,@function
        .size           $_Z10self_labelPdPiS0_S0_$__internal_accurate_pow,($_Z10self_labelPdPiS0_S0_$__internal_trig_reduction_slowpathd - $_Z10self_labelPdPiS0_S0_$__internal_accurate_pow)
$_Z10self_labelPdPiS0_S0_$__internal_accurate_pow:
[----:B------:R-:W-:Y:S01]  /*54b0*/  ISETP.GT.U32.AND P1, PT, R3, 0xfffff, PT ;  /* 0x000fffff0300780c */ /* 0x000fe20003f24070 */
[----:B------:R-:W-:Y:S01]  /*54c0*/  IMAD.MOV.U32 R5, RZ, RZ, R3 ;  /* 0x000000ffff057224 */ /* 0x000fe200078e0003 */
[----:B------:R-:W-:Y:S01]  /*54d0*/  UMOV UR4, 0x7d2cafe2 ;  /* 0x7d2cafe200047882 */ /* 0x000fe20000000000 */
[----:B------:R-:W-:Y:S01]  /*54e0*/  UMOV UR5, 0x3eb0f5ff ;  /* 0x3eb0f5ff00057882 */ /* 0x000fe20000000000 */
[----:B------:R-:W-:Y:S01]  /*54f0*/  UMOV UR6, 0x3b39803f ;  /* 0x3b39803f00067882 */ /* 0x000fe20000000000 */
[----:B------:R-:W-:-:S08]  /*5500*/  UMOV UR7, 0x3c7abc9e ;  /* 0x3c7abc9e00077882 */ /* 0x000fd00000000000 */
[----:B------:R-:W-:-:S10]  /*5510*/  @!P1 DMUL R6, R4, 1.80143985094819840000e+16 ;  /* 0x4350000004069828 */ /* 0x000fd40000000000 */
[----:B------:R-:W-:Y:S02]  /*5520*/  @!P1 IMAD.MOV.U32 R5, RZ, RZ, R7 ;  /* 0x000000ffff059224 */ /* 0x000fe400078e0007 */
[----:B------:R-:W-:-:S03]  /*5530*/  @!P1 IMAD.MOV.U32 R4, RZ, RZ, R6 ;  /* 0x000000ffff049224 */ /* 0x000fc600078e0006 */
[----:B------:R-:W-:Y:S01]  /*5540*/  LOP3.LUT R5, R5, 0x800fffff, RZ, 0xc0, !PT ;  /* 0x800fffff05057812 */ /* 0x000fe200078ec0ff */
[----:B------:R-:W-:-:S03]  /*5550*/  IMAD.MOV.U32 R32, RZ, RZ, R4 ;  /* 0x000000ffff207224 */ /* 0x000fc600078e0004 */
[----:B------:R-:W-:-:S04]  /*5560*/  LOP3.LUT R5, R5, 0x3ff00000, RZ, 0xfc, !PT ;  /* 0x3ff0000005057812 */ /* 0x000fc800078efcff */
[----:B------:R-:W-:Y:S01]  /*5570*/  ISETP.GE.U32.AND P2, PT, R5, 0x3ff6a09f, PT ;  /* 0x3ff6a09f0500780c */ /* 0x000fe20003f46070 */
[----:B------:R-:W-:-:S12]  /*5580*/  IMAD.MOV.U32 R33, RZ, RZ, R5 ;  /* 0x000000ffff217224 */ /* 0x000fd800078e0005 */
[----:B------:R-:W-:-:S04]  /*5590*/  @P2 VIADD R4, R33, 0xfff00000 ;  /* 0xfff0000021042836 */ /* 0x000fc80000000000 */
[----:B------:R-:W-:Y:S02]  /*55a0*/  @P2 IMAD.MOV.U32 R33, RZ, RZ, R4 ;  /* 0x000000ffff212224 */ /* 0x000fe400078e0004 */
[----:B------:R-:W-:-:S04]  /*55b0*/  IMAD.MOV.U32 R4, RZ, RZ, RZ ;  /* 0x000000ffff047224 */ /* 0x000fc800078e00ff */
[C---:B------:R-:W-:Y:S02]  /*55c0*/  DADD R8, R32.reuse, 1 ;  /* 0x3ff0000020087429 */ /* 0x040fe40000000000 */
[----:B------:R-:W-:-:S04]  /*55d0*/  DADD R32, R32, -1 ;  /* 0xbff0000020207429 */ /* 0x000fc80000000000 */
[----:B------:R-:W0:Y:S02]  /*55e0*/  MUFU.RCP64H R5, R9 ;  /* 0x0000000900057308 */ /* 0x000e240000001800 */
[----:B0-----:R-:W-:-:S08]  /*55f0*/  DFMA R10, -R8, R4, 1 ;  /* 0x3ff00000080a742b */ /* 0x001fd00000000104 */
[----:B------:R-:W-:-:S08]  /*5600*/  DFMA R10, R10, R10, R10 ;  /* 0x0000000a0a0a722b */ /* 0x000fd0000000000a */
[----:B------:R-:W-:Y:S01]  /*5610*/  DFMA R10, R4, R10, R4 ;  /* 0x0000000a040a722b */ /* 0x000fe20000000004 */
[----:B------:R-:W-:Y:S02]  /*5620*/  IMAD.MOV.U32 R4, RZ, RZ, 0x41ad3b5a ;  /* 0x41ad3b5aff047424 */ /* 0x000fe400078e00ff */
[----:B------:R-:W-:-:S05]  /*5630*/  IMAD.MOV.U32 R5, RZ, RZ, 0x3ed0f5d2 ;  /* 0x3ed0f5d2ff057424 */ /* 0x000fca00078e00ff */
[----:B------:R-:W-:-:S08]  /*5640*/  DMUL R66, R32, R10 ;  /* 0x0000000a20427228 */ /* 0x000fd00000000000 */
[----:B------:R-:W-:-:S08]  /*5650*/  DFMA R66, R32, R10, R66 ;  /* 0x0000000a2042722b */ /* 0x000fd00000000042 */
[----:B------:R-:W-:Y:S02]  /*5660*/  DMUL R14, R66, R66 ;  /* 0x00000042420e7228 */ /* 0x000fe40000000000 */
[----:B------:R-:W-:-:S06]  /*5670*/  DADD R8, R32, -R66 ;  /* 0x0000000020087229 */ /* 0x000fcc0000000842 */
[----:B------:R-:W-:Y:S01]  /*5680*/  DFMA R4, R14, UR4, R4 ;  /* 0x000000040e047c2b */ /* 0x000fe20008000004 */
[----:B------:R-:W-:Y:S01]  /*5690*/  UMOV UR4, 0x75488a3f ;  /* 0x75488a3f00047882 */ /* 0x000fe20000000000 */
[----:B------:R-:W-:Y:S01]  /*56a0*/  UMOV UR5, 0x3ef3b20a ;  /* 0x3ef3b20a00057882 */ /* 0x000fe20000000000 */
[----:B------:R-:W-:-:S05]  /*56b0*/  DADD R8, R8, R8 ;  /* 0x0000000008087229 */ /* 0x000fca0000000008 */
[----:B------:R-:W-:Y:S01]  /*56c0*/  DFMA R4, R14, R4, UR4 ;  /* 0x000000040e047e2b */ /* 0x000fe20008000004 */
[----:B------:R-:W-:Y:S01]  /*56d0*/  UMOV UR4, 0xe4faecd5 ;  /* 0xe4faecd500047882 */ /* 0x000fe20000000000 */
[----:B------:R-:W-:Y:S01]  /*56e0*/  UMOV UR5, 0x3f1745cd ;  /* 0x3f1745cd00057882 */ /* 0x000fe20000000000 */
[----:B------:R-:W-:-:S05]  /*56f0*/  DFMA R8, R32, -R66, R8 ;  /* 0x800000422008722b */ /* 0x000fca0000000008 */
[----:B------:R-:W-:Y:S01]  /*5700*/  DFMA R4, R14, R4, UR4 ;  /* 0x000000040e047e2b */ /* 0x000fe20008000004 */
[----:B------:R-:W-:Y:S01]  /*5710*/  UMOV UR4, 0x258a578b ;  /* 0x258a578b00047882 */ /* 0x000fe20000000000 */
[----:B------:R-:W-:Y:S01]  /*5720*/  UMOV UR5, 0x3f3c71c7 ;  /* 0x3f3c71c700057882 */ /* 0x000fe20000000000 */
[----:B------:R-:W-:Y:S02]  /*5730*/  DMUL R8, R10, R8 ;  /* 0x000000080a087228 */ /* 0x000fe40000000000 */
[----:B------:R-:W-:-:S03]  /*5740*/  DMUL R10, R66, R66 ;  /* 0x00000042420a7228 */ /* 0x000fc60000000000 */
[----:B------:R-:W-:Y:S01]  /*5750*/  DFMA R4, R14, R4, UR4 ;  /* 0x000000040e047e2b */ /* 0x000fe20008000004 */
[----:B------:R-:W-:Y:S01]  /*5760*/  UMOV UR4, 0x9242b910 ;  /* 0x9242b91000047882 */ /* 0x000fe20000000000 */
[----:B------:R-:W-:-:S03]  /*5770*/  UMOV UR5, 0x3f624924 ;  /* 0x3f62492400057882 */ /* 0x000fc60000000000 */
[----:B------:R-:W-:-:S03]  /*5780*/  DMUL R32, R66, R10 ;  /* 0x0000000a42207228 */ /* 0x000fc60000000000 */
[----:B------:R-:W-:Y:S01]  /*5790*/  DFMA R4, R14, R4, UR4 ;  /* 0x000000040e047e2b */ /* 0x000fe20008000004 */
[----:B------:R-:W-:Y:S01]  /*57a0*/  UMOV UR4, 0x99999dfb ;  /* 0x99999dfb00047882 */ /* 0x000fe20000000000 */
[----:B------:R-:W-:-:S06]  /*57b0*/  UMOV UR5, 0x3f899999 ;  /* 0x3f89999900057882 */ /* 0x000fcc0000000000 */
[----:B------:R-:W-:Y:S01]  /*57c0*/  DFMA R4, R14, R4, UR4 ;  /* 0x000000040e047e2b */ /* 0x000fe20008000004 */
[----:B------:R-:W-:Y:S01]  /*57d0*/  UMOV UR4, 0x55555555 ;  /* 0x5555555500047882 */ /* 0x000fe20000000000 */
[----:B------:R-:W-:-:S06]  /*57e0*/  UMOV UR5, 0x3fb55555 ;  /* 0x3fb5555500057882 */ /* 0x000fcc0000000000 */
[----:B------:R-:W-:-:S08]  /*57f0*/  DFMA R34, R14, R4, UR4 ;  /* 0x000000040e227e2b */ /* 0x000fd00008000004 */
[----:B------:R-:W-:Y:S01]  /*5800*/  DADD R64, -R34, UR4 ;  /* 0x0000000422407e29 */ /* 0x000fe20008000100 */
[----:B------:R-:W-:Y:S01]  /*5810*/  UMOV UR4, 0xb9e7b0 ;  /* 0x00b9e7b000047882 */ /* 0x000fe20000000000 */
[----:B------:R-:W-:-:S06]  /*5820*/  UMOV UR5, 0x3c46a4cb ;  /* 0x3c46a4cb00057882 */ /* 0x000fcc0000000000 */
[----:B------:R-:W-:Y:S02]  /*5830*/  DFMA R64, R14, R4, R64 ;  /* 0x000000040e40722b */ /* 0x000fe40000000040 */
[----:B------:R-:W-:Y:S01]  /*5840*/  DFMA R14, R66, R66, -R10 ;  /* 0x00000042420e722b */ /* 0x000fe2000000080a */
[----:B------:R-:W-:Y:S02]  /*5850*/  VIADD R5, R9, 0x100000 ;  /* 0x0010000009057836 */ /* 0x000fe40000000000 */
[----:B------:R-:W-:-:S03]  /*5860*/  IMAD.MOV.U32 R4, RZ, RZ, R8 ;  /* 0x000000ffff047224 */ /* 0x000fc600078e0008 */
[----:B------:R-:W-:Y:S01]  /*5870*/  DADD R64, R64, -UR4 ;  /* 0x8000000440407e29 */ /* 0x000fe20008000000 */
[----:B------:R-:W-:Y:S01]  /*5880*/  UMOV UR4, 0x80000000 ;  /* 0x8000000000047882 */ /* 0x000fe20000000000 */
[----:B------:R-:W-:Y:S01]  /*5890*/  UMOV UR5, 0x43300000 ;  /* 0x4330000000057882 */ /* 0x000fe20000000000 */
[C---:B------:R-:W-:Y:S02]  /*58a0*/  DFMA R4, R66.reuse, R4, R14 ;  /* 0x000000044204722b */ /* 0x040fe4000000000e */
[----:B------:R-:W-:-:S03]  /*58b0*/  DFMA R14, R66, R10, -R32 ;  /* 0x0000000a420e722b */ /* 0x000fc60000000820 */
[----:B------:R-:W-:-:S05]  /*58c0*/  DADD R62, R34, R64 ;  /* 0x00000000223e7229 */ /* 0x000fca0000000040 */
[----:B------:R-:W-:-:S03]  /*58d0*/  DFMA R14, R8, R10, R14 ;  /* 0x0000000a080e722b */ /* 0x000fc6000000000e */
[----:B------:R-:W-:Y:S02]  /*58e0*/  DMUL R10, R62, R32 ;  /* 0x000000203e0a7228 */ /* 0x000fe40000000000 */
[----:B------:R-:W-:-:S03]  /*58f0*/  DADD R34, R34, -R62 ;  /* 0x0000000022227229 */ /* 0x000fc6000000083e */
[----:B------:R-:W-:-:S03]  /*5900*/  DFMA R14, R66, R4, R14 ;  /* 0x00000004420e722b */ /* 0x000fc6000000000e */
[----:B------:R-:W-:Y:S02]  /*5910*/  DFMA R4, R62, R32, -R10 ;  /* 0x000000203e04722b */ /* 0x000fe4000000080a */
[----:B------:R-:W-:-:S06]  /*5920*/  DADD R34, R64, R34 ;  /* 0x0000000040227229 */ /* 0x000fcc0000000022 */
[----:B------:R-:W-:-:S08]  /*5930*/  DFMA R4, R62, R14, R4 ;  /* 0x0000000e3e04722b */ /* 0x000fd00000000004 */
[----:B------:R-:W-:-:S08]  /*5940*/  DFMA R32, R34, R32, R4 ;  /* 0x000000202220722b */ /* 0x000fd00000000004 */
[----:B------:R-:W-:-:S08]  /*5950*/  DADD R4, R10, R32 ;  /* 0x000000000a047229 */ /* 0x000fd00000000020 */
[--C-:B------:R-:W-:Y:S02]  /*5960*/  DADD R14, R66, R4.reuse ;  /* 0x00000000420e7229 */ /* 0x100fe40000000004 */
[----:B------:R-:W-:-:S06]  /*5970*/  DADD R10, R10, -R4 ;  /* 0x000000000a0a7229 */ /* 0x000fcc0000000804 */
[----:B------:R-:W-:Y:S02]  /*5980*/  DADD R66, R66, -R14 ;  /* 0x0000000042427229 */ /* 0x000fe4000000080e */
[----:B------:R-:W-:-:S06]  /*5990*/  DADD R10, R32, R10 ;  /* 0x00000000200a7229 */ /* 0x000fcc000000000a */
[----:B------:R-:W-:Y:S01]  /*59a0*/  DADD R66, R4, R66 ;  /* 0x0000000004427229 */ /* 0x000fe20000000042 */
[----:B------:R-:W-:Y:S02]  /*59b0*/  SHF.R.U32.HI R4, RZ, 0x14, R3 ;  /* 0x00000014ff047819 */ /* 0x000fe40000011603 */
[----:B------:R-:W-:Y:S01]  /*59c0*/  @!P1 LEA.HI R4, R7, 0xffffffca, RZ, 0xc ;  /* 0xffffffca07049811 */ /* 0x000fe200078f60ff */
[----:B------:R-:W-:-:S04]  /*59d0*/  IMAD.MOV.U32 R7, RZ, RZ, 0x43300000 ;  /* 0x43300000ff077424 */ /* 0x000fc800078e00ff */
[----:B------:R-:W-:Y:S01]  /*59e0*/  DADD R10, R10, R66 ;  /* 0x000000000a0a7229 */ /* 0x000fe20000000042 */
[C---:B------:R-:W-:Y:S02]  /*59f0*/  VIADD R3, R4.reuse, 0xfffffc01 ;  /* 0xfffffc0104037836 */ /* 0x040fe40000000000 */
[----:B------:R-:W-:-:S05]  /*5a00*/  @P2 VIADD R3, R4, 0xfffffc02 ;  /* 0xfffffc0204032836 */ /* 0x000fca0000000000 */
[----:B------:R-:W-:Y:S01]  /*5a10*/  DADD R8, R8, R10 ;  /* 0x0000000008087229 */ /* 0x000fe2000000000a */
[----:B------:R-:W-:-:S06]  /*5a20*/  LOP3.LUT R6, R3, 0x80000000, RZ, 0x3c, !PT ;  /* 0x8000000003067812 */ /* 0x000fcc00078e3cff */
[----:B------:R-:W-:Y:S01]  /*5a30*/  DADD R6, R6, -UR4 ;  /* 0x8000000406067e29 */ /* 0x000fe20008000000 */
[----:B------:R-:W-:Y:S01]  /*5a40*/  UMOV UR4, 0xfefa39ef ;  /* 0xfefa39ef00047882 */ /* 0x000fe20000000000 */
[----:B------:R-:W-:Y:S01]  /*5a50*/  DADD R10, R14, R8 ;  /* 0x000000000e0a7229 */ /* 0x000fe20000000008 */
[----:B------:R-:W-:-:S07]  /*5a60*/  UMOV UR5, 0x3fe62e42 ;  /* 0x3fe62e4200057882 */ /* 0x000fce0000000000 */
[--C-:B------:R-:W-:Y:S02]  /*5a70*/  DFMA R4, R6, UR4, R10.reuse ;  /* 0x0000000406047c2b */ /* 0x100fe4000800000a */
[----:B------:R-:W-:-:S06]  /*5a80*/  DADD R32, R14, -R10 ;  /* 0x000000000e207229 */ /* 0x000fcc000000080a */
[----:B------:R-:W-:Y:S02]  /*5a90*/  DFMA R14, R6, -UR4, R4 ;  /* 0x80000004060e7c2b */ /* 0x000fe40008000004 */
[----:B------:R-:W-:-:S06]  /*5aa0*/  DADD R32, R8, R32 ;  /* 0x0000000008207229 */ /* 0x000fcc0000000020 */
[----:B------:R-:W-:-:S08]  /*5ab0*/  DADD R14, -R10, R14 ;  /* 0x000000000a0e7229 */ /* 0x000fd0000000010e */
[----:B------:R-:W-:Y:S01]  /*5ac0*/  DADD R8, R32, -R14 ;  /* 0x0000000020087229 */ /* 0x000fe2000000080e */
[----:B------:R-:W-:Y:S02]  /*5ad0*/  IMAD.MOV.U32 R14, RZ, RZ, 0x652b82fe ;  /* 0x652b82feff0e7424 */ /* 0x000fe400078e00ff */
[----:B------:R-:W-:-:S05]  /*5ae0*/  IMAD.MOV.U32 R15, RZ, RZ, 0x3ff71547 ;  /* 0x3ff71547ff0f7424 */ /* 0x000fca00078e00ff */
[----:B------:R-:W-:-:S08]  /*5af0*/  DFMA R8, R6, UR6, R8 ;  /* 0x0000000606087c2b */ /* 0x000fd00008000008 */
[----:B------:R-:W-:-:S08]  /*5b00*/  DADD R6, R4, R8 ;  /* 0x0000000004067229 */ /* 0x000fd00000000008 */
[----:B------:R-:W-:Y:S02]  /*5b10*/  DADD R10, R4, -R6 ;  /* 0x00000000040a7229 */ /* 0x000fe40000000806 */
[----:B------:R-:W-:-:S06]  /*5b20*/  DMUL R4, R6, 2 ;  /* 0x4000000006047828 */ /* 0x000fcc0000000000 */
[----:B------:R-:W-:Y:S02]  /*5b30*/  DADD R8, R8, R10 ;  /* 0x0000000008087229 */ /* 0x000fe4000000000a */
[----:B------:R-:W-:-:S08]  /*5b40*/  DFMA R6, R6, 2, -R4 ;  /* 0x400000000606782b */ /* 0x000fd00000000804 */
[----:B------:R-:W-:-:S08]  /*5b50*/  DFMA R8, R8, 2, R6 ;  /* 0x400000000808782b */ /* 0x000fd00000000006 */
[----:B------:R-:W-:-:S08]  /*5b60*/  DADD R32, R4, R8 ;  /* 0x0000000004207229 */ /* 0x000fd00000000008 */
[----:B------:R-:W-:Y:S02]  /*5b70*/  DFMA R14, R32, R14, 6.75539944105574400000e+15 ;  /* 0x43380000200e742b */ /* 0x000fe4000000000e */
[----:B------:R-:W-:Y:S01]  /*5b80*/  FSETP.GEU.AND P1, PT, |R33|, 4.1917929649353027344, PT ;  /* 0x4086232b2100780b */ /* 0x000fe20003f2e200 */
[----:B------:R-:W-:-:S05]  /*5b90*/  DADD R4, R4, -R32 ;  /* 0x0000000004047229 */ /* 0x000fca0000000820 */
[----:B------:R-:W-:-:S03]  /*5ba0*/  DADD R6, R14, -6.75539944105574400000e+15 ;  /* 0xc33800000e067429 */ /* 0x000fc60000000000 */
[----:B------:R-:W-:-:S05]  /*5bb0*/  DADD R8, R8, R4 ;  /* 0x0000000008087229 */ /* 0x000fca0000000004 */
[----:B------:R-:W-:Y:S01]  /*5bc0*/  DFMA R10, R6, -UR4, R32 ;  /* 0x80000004060a7c2b */ /* 0x000fe20008000020 */
[----:B------:R-:W-:Y:S01]  /*5bd0*/  UMOV UR4, 0x3b39803f ;  /* 0x3b39803f00047882 */ /* 0x000fe20000000000 */
[----:B------:R-:W-:-:S06]  /*5be0*/  UMOV UR5, 0x3c7abc9e ;  /* 0x3c7abc9e00057882 */ /* 0x000fcc0000000000 */
[----:B------:R-:W-:Y:S01]  /*5bf0*/  DFMA R10, R6, -UR4, R10 ;  /* 0x80000004060a7c2b */ /* 0x000fe2000800000a */
[----:B------:R-:W-:Y:S01]  /*5c00*/  UMOV UR4, 0x69ce2bdf ;  /* 0x69ce2bdf00047882 */ /* 0x000fe20000000000 */
[----:B------:R-:W-:Y:S01]  /*5c10*/  IMAD.MOV.U32 R6, RZ, RZ, -0x35dec16 ;  /* 0xfca213eaff067424 */ /* 0x000fe200078e00ff */
[----:B------:R-:W-:Y:S01]  /*5c20*/  UMOV UR5, 0x3e5ade15 ;  /* 0x3e5ade1500057882 */ /* 0x000fe20000000000 */
[----:B------:R-:W-:-:S06]  /*5c30*/  IMAD.MOV.U32 R7, RZ, RZ, 0x3e928af3 ;  /* 0x3e928af3ff077424 */ /* 0x000fcc00078e00ff */
[----:B------:R-:W-:Y:S01]  /*5c40*/  DFMA R6, R10, UR4, R6 ;  /* 0x000000040a067c2b */ /* 0x000fe20008000006 */
[----:B------:R-:W-:Y:S01]  /*5c50*/  UMOV UR4, 0x62401315 ;  /* 0x6240131500047882 */ /* 0x000fe20000000000 */
[----:B------:R-:W-:-:S06]  /*5c60*/  UMOV UR5, 0x3ec71dee ;  /* 0x3ec71dee00057882 */ /* 0x000fcc0000000000 */
[----:B------:R-:W-:Y:S01]  /*5c70*/  DFMA R6, R10, R6, UR4 ;  /* 0x000000040a067e2b */ /* 0x000fe20008000006 */
        /* <DEDUP_REMOVED lines=20> */
[----:B------:R-:W-:-:S08]  /*5dc0*/  DFMA R6, R10, R6, UR4 ;  /* 0x000000040a067e2b */ /* 0x000fd00008000006 */
[----:B------:R-:W-:-:S08]  /*5dd0*/  DFMA R6, R10, R6, 1 ;  /* 0x3ff000000a06742b */ /* 0x000fd00000000006 */
[----:B------:R-:W-:-:S10]  /*5de0*/  DFMA R6, R10, R6, 1 ;  /* 0x3ff000000a06742b */ /* 0x000fd40000000006 */
[----:B------:R-:W-:Y:S02]  /*5df0*/  IMAD R11, R14, 0x100000, R7 ;  /* 0x001000000e0b7824 */ /* 0x000fe400078e0207 */
[----:B------:R-:W-:Y:S01]  /*5e00*/  IMAD.MOV.U32 R10, RZ, RZ, R6 ;  /* 0x000000ffff0a7224 */ /* 0x000fe200078e0006 */
[----:B------:R-:W-:Y:S06]  /*5e10*/  @!P1 BRA `(.L_x_99) ;  /* 0x0000000000309947 */ /* 0x000fec0003800000 */
[----:B------:R-:W-:Y:S01]  /*5e20*/  FSETP.GEU.AND P1, PT, |R33|, 4.2275390625, PT ;  /* 0x408748002100780b */ /* 0x000fe20003f2e200 */
[C---:B------:R-:W-:Y:S02]  /*5e30*/  DADD R10, R32.reuse, +INF ;  /* 0x7ff00000200a7429 */ /* 0x040fe40000000000 */
[----:B------:R-:W-:-:S08]  /*5e40*/  DSETP.GEU.AND P2, PT, R32, RZ, PT ;  /* 0x000000ff2000722a */ /* 0x000fd00003f4e000 */
[----:B------:R-:W-:Y:S02]  /*5e50*/  FSEL R10, R10, RZ, P2 ;  /* 0x000000ff0a0a7208 */ /* 0x000fe40001000000 */
[----:B------:R-:W-:Y:S02]  /*5e60*/  @!P1 LEA.HI R4, R14, R14, RZ, 0x1 ;  /* 0x0000000e0e049211 */ /* 0x000fe400078f08ff */
[----:B------:R-:W-:Y:S02]  /*5e70*/  FSEL R11, R11, RZ, P2 ;  /* 0x000000ff0b0b7208 */ /* 0x000fe40001000000 */
[----:B------:R-:W-:-:S05]  /*5e80*/  @!P1 SHF.R.S32.HI R4, RZ, 0x1, R4 ;  /* 0x00000001ff049819 */ /* 0x000fca0000011404 */
[----:B------:R-:W-:Y:S02]  /*5e90*/  @!P1 IMAD.IADD R3, R14, 0x1, -R4 ;  /* 0x000000010e039824 */ /* 0x000fe400078e0a04 */
[----:B------:R-:W-:Y:S02]  /*5ea0*/  @!P1 IMAD R7, R4, 0x100000, R7 ;  /* 0x0010000004079824 */ /* 0x000fe400078e0207 */
[----:B------:R-:W-:Y:S01]  /*5eb0*/  @!P1 IMAD.MOV.U32 R4, RZ, RZ, RZ ;  /* 0x000000ffff049224 */ /* 0x000fe200078e00ff */
[----:B------:R-:W-:-:S06]  /*5ec0*/  @!P1 LEA R5, R3, 0x3ff00000, 0x14 ;  /* 0x3ff0000003059811 */ /* 0x000fcc00078ea0ff */
[----:B------:R-:W-:-:S11]  /*5ed0*/  @!P1 DMUL R10, R6, R4 ;  /* 0x00000004060a9228 */ /* 0x000fd60000000000 */
.L_x_99:
[----:B------:R-:W-:Y:S01]  /*5ee0*/  DFMA R8, R8, R10, R10 ;  /* 0x0000000a0808722b */ /* 0x000fe2000000000a */
[----:B------:R-:W-:Y:S01]  /*5ef0*/  IMAD.MOV.U32 R6, RZ, RZ, R0 ;  /* 0x000000ffff067224 */ /* 0x000fe200078e0000 */
[----:B------:R-:W-:Y:S01]  /*5f00*/  DSETP.NEU.AND P1, PT, |R10|, +INF , PT ;  /* 0x7ff000000a00742a */ /* 0x000fe20003f2d200 */
[----:B------:R-:W-:-:S07]  /*5f10*/  IMAD.MOV.U32 R7, RZ, RZ, 0x0 ;  /* 0x00000000ff077424 */ /* 0x000fce00078e00ff */
[----:B------:R-:W-:Y:S02]  /*5f20*/  FSEL R4, R10, R8, !P1 ;  /* 0x000000080a047208 */ /* 0x000fe40004800000 */
[----:B------:R-:W-:Y:S01]  /*5f30*/  FSEL R3, R11, R9, !P1 ;  /* 0x000000090b037208 */ /* 0x000fe20004800000 */
[----:B------:R-:W-:Y:S06]  /*5f40*/  RET.REL.NODEC R6 `(_Z10self_labelPdPiS0_S0_) ;  /* 0xffffffa0062c7950 */ /* 0x000fec0003c3ffff */
        .type           $_Z10self_labelPdPiS0_S0_$__internal_trig_reduction_slowpathd,@function
        .size           $_Z10self_labelPdPiS0_S0_$__internal_trig_reduction_slowpathd,(.L_x_130 - $_Z10self_labelPdPiS0_S0_$__internal_trig_reduction_slowpathd)
$_Z10self_labelPdPiS0_S0_$__internal_trig_reduction_slowpathd:
[----:B------:R-:W-:Y:S01]  /*5f50*/  SHF.R.U32.HI R21, RZ, 0x14, R15 ;  /* 0x00000014ff157819 */ /* 0x000fe2000001160f */
[----:B------:R-:W-:-:S03]  /*5f60*/  IMAD.MOV.U32 R8, RZ, RZ, RZ ;  /* 0x000000ffff087224 */ /* 0x000fc600078e00ff */
[----:B------:R-:W-:-:S04]  /*5f70*/  LOP3.LUT R0, R21, 0x7ff, RZ, 0xc0, !PT ;  /* 0x000007ff15007812 */ /* 0x000fc800078ec0ff */
[----:B------:R-:W-:-:S13]  /*5f80*/  ISETP.NE.AND P1, PT, R0, 0x7ff, PT ;  /* 0x000007ff0000780c */ /* 0x000fda0003f25270 */
[----:B------:R-:W-:Y:S05]  /*5f90*/  @!P1 BRA `(.L_x_100) ;  /* 0x0000000800549947 */ /* 0x000fea0003800000 */
[----:B------:R-:W-:Y:S01]  /*5fa0*/  VIADD R3, R0, 0xfffffc00 ;  /* 0xfffffc0000037836 */ /* 0x000fe20000000000 */
[----:B------:R-:W-:Y:S01]  /*5fb0*/  BSSY.RECONVERGENT B0, `(.L_x_101) ;  /* 0x0000032000007945 */ /* 0x000fe20003800200 */
[----:B------:R-:W-:-:S03]  /*5fc0*/  CS2R R68, SRZ ;  /* 0x0000000000447805 */ /* 0x000fc6000001ff00 */
[----:B------:R-:W-:Y:S02]  /*5fd0*/  SHF.R.U32.HI R0, RZ, 0x6, R3 ;  /* 0x00000006ff007819 */ /* 0x000fe40000011603 */
[----:B------:R-:W-:Y:S02]  /*5fe0*/  ISETP.GE.U32.AND P1, PT, R3, 0x80, PT ;  /* 0x000000800300780c */ /* 0x000fe40003f26070 */
[C---:B------:R-:W-:Y:S02]  /*5ff0*/  IADD3 R9, PT, PT, -R0.reuse, 0x13, RZ ;  /* 0x0000001300097810 */ /* 0x040fe40007ffe1ff */
[----:B------:R-:W-:Y:S02]  /*6000*/  IADD3 R11, PT, PT, -R0, 0xf, RZ ;  /* 0x0000000f000b7810 */ /* 0x000fe40007ffe1ff */
[----:B------:R-:W-:-:S04]  /*6010*/  SEL R9, R9, 0x12, P1 ;  /* 0x0000001209097807 */ /* 0x000fc80000800000 */
[----:B------:R-:W-:-:S13]  /*6020*/  ISETP.GE.AND P1, PT, R11, R9, PT ;  /* 0x000000090b00720c */ /* 0x000fda0003f26270 */
[----:B------:R-:W-:Y:S05]  /*6030*/  @P1 BRA `(.L_x_102) ;  /* 0x0000000000a41947 */ /* 0x000fea0003800000 */
[----:B------:R-:W0:Y:S01]  /*6040*/  LDC.64 R34, c[0x0][0x358] ;  /* 0x0000d600ff227b82 */ /* 0x000e220000000a00 */
[C---:B------:R-:W-:Y:S01]  /*6050*/  SHF.L.U64.HI R3, R4.reuse, 0xb, R15 ;  /* 0x0000000b04037819 */ /* 0x040fe2000001020f */
[----:B------:R-:W-:Y:S01]  /*6060*/  BSSY.RECONVERGENT B1, `(.L_x_103) ;  /* 0x0000025000017945 */ /* 0x000fe20003800200 */
[----:B------:R-:W-:Y:S01]  /*6070*/  IMAD.SHL.U32 R8, R4, 0x800, RZ ;  /* 0x0000080004087824 */ /* 0x000fe200078e00ff */
[----:B------:R-:W-:Y:S01]  /*6080*/  IADD3 R13, PT, PT, RZ, -R0, -R9 ;  /* 0x80000000ff0d7210 */ /* 0x000fe20007ffe809 */
[----:B------:R-:W-:Y:S01]  /*6090*/  IMAD.MOV.U32 R12, RZ, RZ, RZ ;  /* 0x000000ffff0c7224 */ /* 0x000fe200078e00ff */
[----:B------:R-:W-:Y:S02]  /*60a0*/  CS2R R68, SRZ ;  /* 0x0000000000447805 */ /* 0x000fe4000001ff00 */
[----:B------:R-:W-:-:S07]  /*60b0*/  LOP3.LUT R3, R3, 0x80000000, RZ, 0xfc, !PT ;  /* 0x8000000003037812 */ /* 0x000fce00078efcff */
.L_x_104:
[----:B------:R-:W1:Y:S01]  /*60c0*/  LDC.64 R4, c[0x4][0x10] ;  /* 0x01000400ff047b82 */ /* 0x000e620000000a00 */
[----:B0-----:R-:W-:Y:S02]  /*60d0*/  R2UR UR4, R34 ;  /* 0x00000000220472ca */ /* 0x001fe400000e0000 */
[----:B------:R-:W-:Y:S01]  /*60e0*/  R2UR UR5, R35 ;  /* 0x00000000230572ca */ /* 0x000fe200000e0000 */
[----:B-1----:R-:W-:-:S12]  /*60f0*/  IMAD.WIDE R66, R11, 0x8, R4 ;  /* 0x000000080b427825 */ /* 0x002fd800078e0204 */
[----:B------:R-:W2:Y:S01]  /*6100*/  LDG.E.64.CONSTANT R66, desc[UR4][R66.64] ;  /* 0x0000000442427981 */ /* 0x000ea2000c1e9b00 */
[----:B------:R-:W-:Y:S02]  /*6110*/  IMAD.MOV.U32 R4, RZ, RZ, R68 ;  /* 0x000000ffff047224 */ /* 0x000fe400078e0044 */
[----:B------:R-:W-:Y:S02]  /*6120*/  IMAD.MOV.U32 R5, RZ, RZ, R69 ;  /* 0x000000ffff057224 */ /* 0x000fe400078e0045 */
[----:B------:R-:W-:Y:S02]  /*6130*/  VIADD R13, R13, 0x1 ;  /* 0x000000010d0d7836 */ /* 0x000fe40000000000 */
[C---:B------:R-:W-:Y:S02]  /*6140*/  IMAD R32, R12.reuse, 0x8, R1 ;  /* 0x000000080c207824 */ /* 0x040fe400078e0201 */
[----:B------:R-:W-:Y:S02]  /*6150*/  VIADD R12, R12, 0x1 ;  /* 0x000000010c0c7836 */ /* 0x000fe40000000000 */
[----:B------:R-:W-:-:S02]  /*6160*/  VIADD R11, R11, 0x1 ;  /* 0x000000010b0b7836 */ /* 0x000fc40000000000 */
[----:B--2---:R-:W-:-:S04]  /*6170*/  IMAD.WIDE.U32 R4, P1, R66, R8, R4 ;  /* 0x0000000842047225 */ /* 0x004fc80007820004 */
[CC--:B------:R-:W-:Y:S02]  /*6180*/  IMAD R6, R66.reuse, R3.reuse, RZ ;  /* 0x0000000342067224 */ /* 0x0c0fe400078e02ff */
[----:B------:R-:W-:-:S03]  /*6190*/  IMAD.HI.U32 R10, R66, R3, RZ ;  /* 0x00000003420a7227 */ /* 0x000fc600078e00ff */
[----:B------:R-:W-:Y:S01]  /*61a0*/  IADD3 R6, P2, PT, R6, R5, RZ ;  /* 0x0000000506067210 */ /* 0x000fe20007f5e0ff */
[----:B------:R-:W-:Y:S02]  /*61b0*/  IMAD R5, R67, R8, RZ ;  /* 0x0000000843057224 */ /* 0x000fe400078e02ff */
[----:B------:R-:W-:Y:S01]  /*61c0*/  IMAD.X R10, RZ, RZ, R10, P1 ;  /* 0x000000ffff0a7224 */ /* 0x000fe200008e060a */
[----:B------:R-:W-:Y:S01]  /*61d0*/  ISETP.NE.AND P1, PT, R13, -0xf, PT ;  /* 0xfffffff10d00780c */ /* 0x000fe20003f25270 */
[----:B------:R-:W-:Y:S01]  /*61e0*/  IMAD R7, R67, R3, RZ ;  /* 0x0000000343077224 */ /* 0x000fe200078e02ff */
[----:B------:R-:W-:Y:S01]  /*61f0*/  IADD3 R69, P3, PT, R5, R6, RZ ;  /* 0x0000000605457210 */ /* 0x000fe20007f7e0ff */
[----:B------:R-:W-:-:S04]  /*6200*/  IMAD.HI.U32 R5, R67, R8, RZ ;  /* 0x0000000843057227 */ /* 0x000fc800078e00ff */
[----:B------:R-:W-:Y:S01]  /*6210*/  IMAD.HI.U32 R6, R67, R3, RZ ;  /* 0x0000000343067227 */ /* 0x000fe200078e00ff */
[----:B------:R-:W-:-:S03]  /*6220*/  IADD3.X R10, P2, PT, R5, R10, RZ, P2, !PT ;  /* 0x0000000a050a7210 */ /* 0x000fc6000175e4ff */
[----:B------:R-:W-:Y:S01]  /*6230*/  IMAD.MOV.U32 R68, RZ, RZ, R4 ;  /* 0x000000ffff447224 */ /* 0x000fe200078e0004 */
[----:B------:R-:W-:Y:S01]  /*6240*/  IADD3.X R10, P3, PT, R7, R10, RZ, P3, !PT ;  /* 0x0000000a070a7210 */ /* 0x000fe20001f7e4ff */
[----:B------:R-:W-:-:S03]  /*6250*/  IMAD.X R5, RZ, RZ, R6, P2 ;  /* 0x000000ffff057224 */ /* 0x000fc600010e0606 */
[----:B------:R0:W-:Y:S01]  /*6260*/  STL.64 [R32], R68 ;  /* 0x0000004420007387 */ /* 0x0001e20000100a00 */
[----:B------:R-:W-:Y:S02]  /*6270*/  IMAD.X R5, RZ, RZ, R5, P3 ;  /* 0x000000ffff057224 */ /* 0x000fe400018e0605 */
[----:B0-----:R-:W-:Y:S02]  /*6280*/  IMAD.MOV.U32 R68, RZ, RZ, R10 ;  /* 0x000000ffff447224 */ /* 0x001fe400078e000a */
[----:B------:R-:W-:Y:S01]  /*6290*/  IMAD.MOV.U32 R69, RZ, RZ, R5 ;  /* 0x000000ffff457224 */ /* 0x000fe200078e0005 */
[----:B------:R-:W-:Y:S06]  /*62a0*/  @P1 BRA `(.L_x_104) ;  /* 0xfffffffc00841947 */ /* 0x000fec000383ffff */
[----:B------:R-:W-:Y:S05]  /*62b0*/  BSYNC.RECONVERGENT B1 ;  /* 0x0000000000017941 */ /* 0x000fea0003800200 */
.L_x_103:
[----:B------:R-:W-:-:S07]  /*62c0*/  IMAD.MOV.U32 R11, RZ, RZ, R9 ;  /* 0x000000ffff0b7224 */ /* 0x000fce00078e0009 */
.L_x_102:
[----:B------:R-:W-:Y:S05]  /*62d0*/  BSYNC.RECONVERGENT B0 ;  /* 0x0000000000007941 */ /* 0x000fea0003800200 */
.L_x_101:
[----:B------:R-:W-:Y:S01]  /*62e0*/  LOP3.LUT P1, R21, R21, 0x3f, RZ, 0xc0, !PT ;  /* 0x0000003f15157812 */ /* 0x000fe2000782c0ff */
[----:B------:R-:W-:-:S04]  /*62f0*/  IMAD.IADD R0, R0, 0x1, R11 ;  /* 0x0000000100007824 */ /* 0x000fc800078e020b */
[----:B------:R-:W-:-:S05]  /*6300*/  IMAD.U32 R4, R0, 0x8, R1 ;  /* 0x0000000800047824 */ /* 0x000fca00078e0001 */
[----:B------:R0:W-:Y:S04]  /*6310*/  STL.64 [R4+-0x78], R68 ;  /* 0xffff884404007387 */ /* 0x0001e80000100a00 */
[----:B------:R-:W2:Y:S04]  /*6320*/  @P1 LDL.64 R12, [R1+0x8] ;  /* 0x00000800010c1983 */ /* 0x000ea80000100a00 */
[----:B------:R-:W3:Y:S04]  /*6330*/  LDL.64 R6, [R1+0x10] ;  /* 0x0000100001067983 */ /* 0x000ee80000100a00 */
[----:B------:R-:W4:Y:S01]  /*6340*/  LDL.64 R8, [R1+0x18] ;  /* 0x0000180001087983 */ /* 0x000f220000100a00 */
[----:B------:R-:W-:Y:S01]  /*6350*/  @P1 LOP3.LUT R33, R21, 0x3f, RZ, 0x3c, !PT ;  /* 0x0000003f15211812 */ /* 0x000fe200078e3cff */
[----:B------:R-:W-:Y:S01]  /*6360*/  BSSY.RECONVERGENT B0, `(.L_x_105) ;  /* 0x0000034000007945 */ /* 0x000fe20003800200 */
[----:B--2---:R-:W-:-:S02]  /*6370*/  @P1 SHF.R.U64 R11, R12, 0x1, R13 ;  /* 0x000000010c0b1819 */ /* 0x004fc4000000120d */
[----:B------:R-:W-:Y:S02]  /*6380*/  @P1 SHF.R.U32.HI R12, RZ, 0x1, R13 ;  /* 0x00000001ff0c1819 */ /* 0x000fe4000001160d */
[C---:B---3--:R-:W-:Y:S02]  /*6390*/  @P1 SHF.L.U32 R10, R6.reuse, R21, RZ ;  /* 0x00000015060a1219 */ /* 0x048fe400000006ff */
[----:B------:R-:W-:Y:S02]  /*63a0*/  @P1 SHF.R.U64 R11, R11, R33, R12 ;  /* 0x000000210b0b1219 */ /* 0x000fe4000000120c */
[--C-:B------:R-:W-:Y:S02]  /*63b0*/  @P1 SHF.R.U32.HI R0, RZ, 0x1, R7.reuse ;  /* 0x00000001ff001819 */ /* 0x100fe40000011607 */
[C-C-:B------:R-:W-:Y:S02]  /*63c0*/  @P1 SHF.R.U64 R3, R6.reuse, 0x1, R7.reuse ;  /* 0x0000000106031819 */ /* 0x140fe40000001207 */
[----:B------:R-:W-:-:S02]  /*63d0*/  @P1 SHF.L.U64.HI R5, R6, R21, R7 ;  /* 0x0000001506051219 */ /* 0x000fc40000010207 */
[----:B------:R-:W-:Y:S02]  /*63e0*/  @P1 SHF.R.U32.HI R12, RZ, R33, R12 ;  /* 0x00000021ff0c1219 */ /* 0x000fe4000001160c */
[----:B------:R-:W-:Y:S02]  /*63f0*/  @P1 LOP3.LUT R6, R10, R11, RZ, 0xfc, !PT ;  /* 0x0000000b0a061212 */ /* 0x000fe400078efcff */
[----:B----4-:R-:W-:Y:S02]  /*6400*/  @P1 SHF.L.U32 R13, R8, R21, RZ ;  /* 0x00000015080d1219 */ /* 0x010fe400000006ff */
[----:B------:R-:W-:Y:S01]  /*6410*/  @P1 SHF.R.U64 R32, R3, R33, R0 ;  /* 0x0000002103201219 */ /* 0x000fe20000001200 */
[----:B------:R-:W-:Y:S01]  /*6420*/  IMAD.SHL.U32 R3, R6, 0x4, RZ ;  /* 0x0000000406037824 */ /* 0x000fe200078e00ff */
[----:B------:R-:W-:Y:S02]  /*6430*/  @P1 LOP3.LUT R7, R5, R12, RZ, 0xfc, !PT ;  /* 0x0000000c05071212 */ /* 0x000fe400078efcff */
[----:B------:R-:W-:-:S02]  /*6440*/  @P1 SHF.L.U64.HI R21, R8, R21, R9 ;  /* 0x0000001508151219 */ /* 0x000fc40000010209 */
[----:B------:R-:W-:Y:S02]  /*6450*/  @P1 LOP3.LUT R8, R13, R32, RZ, 0xfc, !PT ;  /* 0x000000200d081212 */ /* 0x000fe400078efcff */
[----:B------:R-:W-:Y:S02]  /*6460*/  @P1 SHF.R.U32.HI R0, RZ, R33, R0 ;  /* 0x00000021ff001219 */ /* 0x000fe40000011600 */
[----:B------:R-:W-:Y:S02]  /*6470*/  SHF.L.U64.HI R6, R6, 0x2, R7 ;  /* 0x0000000206067819 */ /* 0x000fe40000010207 */
[----:B------:R-:W-:Y:S02]  /*6480*/  SHF.L.W.U32.HI R7, R7, 0x2, R8 ;  /* 0x0000000207077819 */ /* 0x000fe40000010e08 */
[----:B------:R-:W-:Y:S02]  /*6490*/  @P1 LOP3.LUT R9, R21, R0, RZ, 0xfc, !PT ;  /* 0x0000000015091212 */ /* 0x000fe400078efcff */
[----:B------:R-:W-:-:S02]  /*64a0*/  IADD3 RZ, P2, PT, RZ, -R3, RZ ;  /* 0x80000003ffff7210 */ /* 0x000fc40007f5e0ff */
[----:B------:R-:W-:Y:S02]  /*64b0*/  LOP3.LUT R5, RZ, R6, RZ, 0x33, !PT ;  /* 0x00000006ff057212 */ /* 0x000fe400078e33ff */
[----:B------:R-:W-:Y:S02]  /*64c0*/  SHF.L.W.U32.HI R8, R8, 0x2, R9 ;  /* 0x0000000208087819 */ /* 0x000fe40000010e09 */
[----:B0-----:R-:W-:Y:S02]  /*64d0*/  LOP3.LUT R4, RZ, R7, RZ, 0x33, !PT ;  /* 0x00000007ff047212 */ /* 0x001fe400078e33ff */
[----:B------:R-:W-:Y:S02]  /*64e0*/  IADD3.X R5, P2, PT, RZ, R5, RZ, P2, !PT ;  /* 0x00000005ff057210 */ /* 0x000fe4000175e4ff */
[----:B------:R-:W-:Y:S02]  /*64f0*/  LOP3.LUT R11, RZ, R8, RZ, 0x33, !PT ;  /* 0x00000008ff0b7212 */ /* 0x000fe400078e33ff */
[----:B------:R-:W-:-:S02]  /*6500*/  IADD3.X R4, P2, PT, RZ, R4, RZ, P2, !PT ;  /* 0x00000004ff047210 */ /* 0x000fc4000175e4ff */
[----:B------:R-:W-:-:S03]  /*6510*/  ISETP.GT.U32.AND P1, PT, R7, -0x1, PT ;  /* 0xffffffff0700780c */ /* 0x000fc60003f24070 */
[----:B------:R-:W-:Y:S01]  /*6520*/  IMAD.X R11, RZ, RZ, R11, P2 ;  /* 0x000000ffff0b7224 */ /* 0x000fe200010e060b */
[----:B------:R-:W-:-:S04]  /*6530*/  ISETP.GT.AND.EX P1, PT, R8, -0x1, PT, P1 ;  /* 0xffffffff0800780c */ /* 0x000fc80003f24310 */
[----:B------:R-:W-:Y:S02]  /*6540*/  SEL R0, R8, R11, P1 ;  /* 0x0000000b08007207 */ /* 0x000fe40000800000 */
[----:B------:R-:W-:Y:S02]  /*6550*/  SEL R7, R7, R4, P1 ;  /* 0x0000000407077207 */ /* 0x000fe40000800000 */
[----:B------:R-:W-:Y:S02]  /*6560*/  ISETP.NE.U32.AND P2, PT, R0, RZ, PT ;  /* 0x000000ff0000720c */ /* 0x000fe40003f45070 */
[----:B------:R-:W-:Y:S02]  /*6570*/  SEL R6, R6, R5, P1 ;  /* 0x0000000506067207 */ /* 0x000fe40000800000 */
[----:B------:R-:W-:Y:S01]  /*6580*/  SEL R11, R7, R0, !P2 ;  /* 0x00000000070b7207 */ /* 0x000fe20005000000 */
[----:B------:R-:W-:-:S03]  /*6590*/  @!P1 IMAD.MOV R3, RZ, RZ, -R3 ;  /* 0x000000ffff039224 */ /* 0x000fc600078e0a03 */
[----:B------:R-:W0:Y:S02]  /*65a0*/  FLO.U32 R4, R11 ;  /* 0x0000000b00047300 */ /* 0x000e2400000e0000 */
[C---:B0-----:R-:W-:Y:S02]  /*65b0*/  IADD3 R10, PT, PT, -R4.reuse, 0x1f, RZ ;  /* 0x0000001f040a7810 */ /* 0x041fe40007ffe1ff */
[----:B------:R-:W-:-:S03]  /*65c0*/  IADD3 R4, PT, PT, -R4, 0x3f, RZ ;  /* 0x0000003f04047810 */ /* 0x000fc60007ffe1ff */
[----:B------:R-:W-:-:S05]  /*65d0*/  @P2 IMAD.MOV R4, RZ, RZ, R10 ;  /* 0x000000ffff042224 */ /* 0x000fca00078e020a */
[----:B------:R-:W-:-:S13]  /*65e0*/  ISETP.NE.AND P2, PT, R4, RZ, PT ;  /* 0x000000ff0400720c */ /* 0x000fda0003f45270 */
[----:B------:R-:W-:Y:S05]  /*65f0*/  @!P2 BRA `(.L_x_106) ;  /* 0x000000000028a947 */ /* 0x000fea0003800000 */
[C---:B------:R-:W-:Y:S02]  /*6600*/  LOP3.LUT R10, R4.reuse, 0x3f, RZ, 0xc0, !PT ;  /* 0x0000003f040a7812 */ /* 0x040fe400078ec0ff */
[--C-:B------:R-:W-:Y:S02]  /*6610*/  SHF.R.U64 R3, R3, 0x1, R6.reuse ;  /* 0x0000000103037819 */ /* 0x100fe40000001206 */
[----:B------:R-:W-:Y:S02]  /*6620*/  SHF.R.U32.HI R6, RZ, 0x1, R6 ;  /* 0x00000001ff067819 */ /* 0x000fe40000011606 */
[----:B------:R-:W-:Y:S02]  /*6630*/  LOP3.LUT R5, R4, 0x3f, RZ, 0xc, !PT ;  /* 0x0000003f04057812 */ /* 0x000fe400078e0cff */
[CC--:B------:R-:W-:Y:S02]  /*6640*/  SHF.L.U64.HI R0, R7.reuse, R10.reuse, R0 ;  /* 0x0000000a07007219 */ /* 0x0c0fe40000010200 */
[----:B------:R-:W-:-:S02]  /*6650*/  SHF.L.U32 R7, R7, R10, RZ ;  /* 0x0000000a07077219 */ /* 0x000fc400000006ff */
[-CC-:B------:R-:W-:Y:S02]  /*6660*/  SHF.R.U64 R10, R3, R5.reuse, R6.reuse ;  /* 0x00000005030a7219 */ /* 0x180fe40000001206 */
[----:B------:R-:W-:Y:S02]  /*6670*/  SHF.R.U32.HI R5, RZ, R5, R6 ;  /* 0x00000005ff057219 */ /* 0x000fe40000011606 */
[----:B------:R-:W-:Y:S02]  /*6680*/  LOP3.LUT R7, R7, R10, RZ, 0xfc, !PT ;  /* 0x0000000a07077212 */ /* 0x000fe400078efcff */
[----:B------:R-:W-:-:S07]  /*6690*/  LOP3.LUT R0, R0, R5, RZ, 0xfc, !PT ;  /* 0x0000000500007212 */ /* 0x000fce00078efcff */
.L_x_106:
[----:B------:R-:W-:Y:S05]  /*66a0*/  BSYNC.RECONVERGENT B0 ;  /* 0x0000000000007941 */ /* 0x000fea0003800200 */
.L_x_105:
[----:B------:R-:W-:Y:S01]  /*66b0*/  IMAD.WIDE.U32 R12, R7, 0x2168c235, RZ ;  /* 0x2168c235070c7825 */ /* 0x000fe200078e00ff */
[----:B------:R-:W-:-:S03]  /*66c0*/  SHF.R.U32.HI R9, RZ, 0x1e, R9 ;  /* 0x0000001eff097819 */ /* 0x000fc60000011609 */
[----:B------:R-:W-:Y:S01]  /*66d0*/  IMAD.MOV.U32 R10, RZ, RZ, R13 ;  /* 0x000000ffff0a7224 */ /* 0x000fe200078e000d */
[----:B------:R-:W-:Y:S01]  /*66e0*/  IADD3 RZ, P2, PT, R12, R12, RZ ;  /* 0x0000000c0cff7210 */ /* 0x000fe20007f5e0ff */
[----:B------:R-:W-:Y:S01]  /*66f0*/  IMAD.MOV.U32 R11, RZ, RZ, RZ ;  /* 0x000000ffff0b7224 */ /* 0x000fe200078e00ff */
[----:B------:R-:W-:Y:S01]  /*6700*/  LEA.HI R8, R8, R9, RZ, 0x1 ;  /* 0x0000000908087211 */ /* 0x000fe200078f08ff */
[----:B------:R-:W-:-:S04]  /*6710*/  IMAD.HI.U32 R3, R0, -0x36f0255e, RZ ;  /* 0xc90fdaa200037827 */ /* 0x000fc800078e00ff */
[----:B------:R-:W-:-:S04]  /*6720*/  IMAD.WIDE.U32 R10, R7, -0x36f0255e, R10 ;  /* 0xc90fdaa2070a7825 */ /* 0x000fc800078e000a */
[C---:B------:R-:W-:Y:S02]  /*6730*/  IMAD R6, R0.reuse, -0x36f0255e, RZ ;  /* 0xc90fdaa200067824 */ /* 0x040fe400078e02ff */
[----:B------:R-:W-:-:S04]  /*6740*/  IMAD.WIDE.U32 R10, P3, R0, 0x2168c235, R10 ;  /* 0x2168c235000a7825 */ /* 0x000fc8000786000a */
[----:B------:R-:W-:Y:S01]  /*6750*/  IMAD.X R3, RZ, RZ, R3, P3 ;  /* 0x000000ffff037224 */ /* 0x000fe200018e0603 */
[----:B------:R-:W-:Y:S02]  /*6760*/  IADD3 R6, P3, PT, R6, R11, RZ ;  /* 0x0000000b06067210 */ /* 0x000fe40007f7e0ff */
[----:B------:R-:W-:-:S03]  /*6770*/  IADD3.X RZ, P2, PT, R10, R10, RZ, P2, !PT ;  /* 0x0000000a0aff7210 */ /* 0x000fc6000175e4ff */
[----:B------:R-:W-:Y:S01]  /*6780*/  IMAD.X R5, RZ, RZ, R3, P3 ;  /* 0x000000ffff057224 */ /* 0x000fe200018e0603 */
[C---:B------:R-:W-:Y:S02]  /*6790*/  ISETP.GT.U32.AND P3, PT, R6.reuse, RZ, PT ;  /* 0x000000ff0600720c */ /* 0x040fe40003f64070 */
[----:B------:R-:W-:Y:S02]  /*67a0*/  IADD3.X R3, P2, PT, R6, R6, RZ, P2, !PT ;  /* 0x0000000606037210 */ /* 0x000fe4000175e4ff */
[----:B------:R-:W-:-:S03]  /*67b0*/  ISETP.GT.AND.EX P3, PT, R5, RZ, PT, P3 ;  /* 0x000000ff0500720c */ /* 0x000fc60003f64330 */
[----:B------:R-:W-:Y:S01]  /*67c0*/  IMAD.X R0, R5, 0x1, R5, P2 ;  /* 0x0000000105007824 */ /* 0x000fe200010e0605 */
[----:B------:R-:W-:-:S04]  /*67d0*/  SEL R3, R3, R6, P3 ;  /* 0x0000000603037207 */ /* 0x000fc80001800000 */
[----:B------:R-:W-:Y:S02]  /*67e0*/  SEL R0, R0, R5, P3 ;  /* 0x0000000500007207 */ /* 0x000fe40001800000 */
[----:B------:R-:W-:-:S05]  /*67f0*/  IADD3 R3, P2, PT, R3, 0x1, RZ ;  /* 0x0000000103037810 */ /* 0x000fca0007f5e0ff */
[----:B------:R-:W-:-:S05]  /*6800*/  IMAD.X R0, RZ, RZ, R0, P2 ;  /* 0x000000ffff007224 */ /* 0x000fca00010e0600 */
[----:B------:R-:W-:-:S04]  /*6810*/  SHF.R.U64 R3, R3, 0xa, R0 ;  /* 0x0000000a03037819 */ /* 0x000fc80000001200 */
[----:B------:R-:W-:Y:S02]  /*6820*/  IADD3 R5, P2, PT, R3, 0x1, RZ ;  /* 0x0000000103057810 */ /* 0x000fe40007f5e0ff */
[----:B------:R-:W-:Y:S02]  /*6830*/  SEL R3, RZ, 0xffffffff, !P3 ;  /* 0xffffffffff037807 */ /* 0x000fe40005800000 */
[----:B------:R-:W-:Y:S02]  /*6840*/  LEA.HI.X R0, R0, RZ, RZ, 0x16, P2 ;  /* 0x000000ff00007211 */ /* 0x000fe400010fb4ff */
[----:B------:R-:W-:Y:S01]  /*6850*/  LOP3.LUT P2, R6, R15, 0x80000000, RZ, 0xc0, !PT ;  /* 0x800000000f067812 */ /* 0x000fe2000784c0ff */
[----:B------:R-:W-:Y:S01]  /*6860*/  IMAD.IADD R3, R3, 0x1, -R4 ;  /* 0x0000000103037824 */ /* 0x000fe200078e0a04 */
[--C-:B------:R-:W-:Y:S02]  /*6870*/  SHF.R.U64 R5, R5, 0x1, R0.reuse ;  /* 0x0000000105057819 */ /* 0x100fe40000001200 */
[----:B------:R-:W-:Y:S01]  /*6880*/  SHF.R.U32.HI R0, RZ, 0x1, R0 ;  /* 0x00000001ff007819 */ /* 0x000fe20000011600 */
[----:B------:R-:W-:Y:S01]  /*6890*/  IMAD.SHL.U32 R3, R3, 0x100000, RZ ;  /* 0x0010000003037824 */ /* 0x000fe200078e00ff */
[----:B------:R-:W-:-:S02]  /*68a0*/  IADD3 R4, P3, P4, RZ, RZ, R5 ;  /* 0x000000ffff047210 */ /* 0x000fc40007c7e005 */
[----:B------:R-:W-:Y:S02]  /*68b0*/  @!P1 LOP3.LUT R6, R6, 0x80000000, RZ, 0x3c, !PT ;  /* 0x8000000006069812 */ /* 0x000fe400078e3cff */
[----:B------:R-:W-:-:S03]  /*68c0*/  IADD3.X R3, PT, PT, R3, 0x3fe00000, R0, P3, P4 ;  /* 0x3fe0000003037810 */ /* 0x000fc60001fe8400 */
[----:B------:R-:W-:Y:S01]  /*68d0*/  @P2 IMAD.MOV R8, RZ, RZ, -R8 ;  /* 0x000000ffff082224 */ /* 0x000fe200078e0a08 */
[----:B------:R-:W-:-:S07]  /*68e0*/  LOP3.LUT R15, R3, R6, RZ, 0xfc, !PT ;  /* 0x00000006030f7212 */ /* 0x000fce00078efcff */
.L_x_100:
[----:B------:R-:W-:Y:S02]  /*68f0*/  IMAD.MOV.U32 R5, RZ, RZ, R15 ;  /* 0x000000ffff057224 */ /* 0x000fe400078e000f */
[----:B------:R-:W-:-:S04]  /*6900*/  IMAD.MOV.U32 R15, RZ, RZ, 0x0 ;  /* 0x00000000ff0f7424 */ /* 0x000fc800078e00ff */
[----:B------:R-:W-:Y:S05]  /*6910*/  RET.REL.NODEC R14 `(_Z10self_labelPdPiS0_S0_) ;  /* 0xffffff940eb87950 */ /* 0x000fea0003c3ffff */
.L_x_107:
[----:B------:R-:W-:-:S00]  /*6920*/  BRA `(.L_x_107) ;  /* 0xfffffffc00fc7947 */ /* 0x000fc0000383ffff */
[----:B------:R-:W-:-:S00]  /*6930*/  NOP ;  /* 0x0000000000007918 */ /* 0x000fc00000000000 */
        /* <DEDUP_REMOVED lines=12> */
.L_x_130:


//--------------------- .text._Z12remove_knownPiS_ --------------------------
	.section	.text._Z12remove_knownPiS_,"ax",@progbits
	.align	128
        .global         _Z12remove_knownPiS_
        .type           _Z12remove_knownPiS_,@function
        .size           _Z12remove_knownPiS_,(.L_x_132 - _Z12remove_knownPiS_)
        .other          _Z12remove_knownPiS_,@"STO_CUDA_ENTRY STV_DEFAULT"
_Z12remove_knownPiS_:
.text._Z12remove_knownPiS_:
[----:B------:R-:W-:Y:S01]  /*0000*/  LDC R1, c[0x0][0x37c] ;  /* 0x0000df00ff017b82 */ /* 0x000fe20000000800 */
[----:B------:R-:W0:Y:S07]  /*0010*/  S2R R0, SR_TID.X ;  /* 0x0000000000007919 */ /* 0x000e2e0000002100 */
[----:B------:R-:W0:Y:S01]  /*0020*/  S2UR UR6, SR_CTAID.X ;  /* 0x00000000000679c3 */ /* 0x000e220000002500 */
[----:B------:R-:W1:Y:S07]  /*0030*/  LDCU.64 UR4, c[0x0][0x358] ;  /* 0x00006b00ff0477ac */ /* 0x000e6e0008000a00 */
[----:B------:R-:W0:Y:S08]  /*0040*/  LDC R5, c[0x0][0x360] ;  /* 0x0000d800ff057b82 */ /* 0x000e300000000800 */
[----:B------:R-:W2:Y:S01]  /*0050*/  LDC.64 R2, c[0x0][0x388] ;  /* 0x0000e200ff027b82 */ /* 0x000ea20000000a00 */
[----:B0-----:R-:W-:-:S04]  /*0060*/  IMAD R5, R5, UR6, R0 ;  /* 0x0000000605057c24 */ /* 0x001fc8000f8e0200 */
[----:B--2---:R-:W-:-:S06]  /*0070*/  IMAD.WIDE R2, R5, 0x4, R2 ;  /* 0x0000000405027825 */ /* 0x004fcc00078e0202 */
[----:B-1----:R-:W2:Y:S02]  /*0080*/  LDG.E R2, desc[UR4][R2.64] ;  /* 0x0000000402027981 */ /* 0x002ea4000c1e1900 */
[----:B--2---:R-:W-:-:S13]  /*0090*/  ISETP.NE.AND P0, PT, R2, 0x2, PT ;  /* 0x000000020200780c */ /* 0x004fda0003f05270 */
[----:B------:R-:W-:Y:S05]  /*00a0*/  @P0 EXIT ;  /* 0x000000000000094d */ /* 0x000fea0003800000 */
[----:B------:R-:W0:Y:S02]  /*00b0*/  LDC.64 R2, c[0x0][0x380] ;  /* 0x0000e000ff027b82 */ /* 0x000e240000000a00 */
[----:B0-----:R-:W-:-:S05]  /*00c0*/  IMAD.WIDE R2, R5, 0x4, R2 ;  /* 0x0000000405027825 */ /* 0x001fca00078e0202 */
[----:B------:R-:W2:Y:S02]  /*00d0*/  LDG.E R0, desc[UR4][R2.64] ;  /* 0x0000000402007981 */ /* 0x000ea4000c1e1900 */
[----:B--2---:R-:W-:-:S13]  /*00e0*/  ISETP.NE.AND P0, PT, R0, 0x1, PT ;  /* 0x000000010000780c */ /* 0x004fda0003f05270 */
[----:B------:R-:W-:Y:S05]  /*00f0*/  @P0 EXIT ;  /* 0x000000000000094d */ /* 0x000fea0003800000 */
[----:B------:R-:W-:Y:S01]  /*0100*/  STG.E desc[UR4][R2.64], RZ ;  /* 0x000000ff02007986 */ /* 0x000fe2000c101904 */
[----:B------:R-:W-:Y:S05]  /*0110*/  EXIT ;  /* 0x000000000000794d */ /* 0x000fea0003800000 */
.L_x_108:
        /* <DEDUP_REMOVED lines=14> */
.L_x_132:


//--------------------- .text._Z28update_status_with_criterionPdPiS0_S_ --------------------------
	.section	.text._Z28update_status_with_criterionPdPiS0_S_,"ax",@progbits
	.align	128
        .global         _Z28update_status_with_criterionPdPiS0_S_
        .type           _Z28update_status_with_criterionPdPiS0_S_,@function
        .size           _Z28update_status_with_criterionPdPiS0_S_,(.L_x_133 - _Z28update_status_with_criterionPdPiS0_S_)
        .other          _Z28update_status_with_criterionPdPiS0_S_,@"STO_CUDA_ENTRY STV_DEFAULT"
_Z28update_status_with_criterionPdPiS0_S_:
.text._Z28update_status_with_criterionPdPiS0_S_:
[----:B------:R-:W-:Y:S01]  /*0000*/  LDC R1, c[0x0][0x37c] ;  /* 0x0000df00ff017b82 */ /* 0x000fe20000000800 */
[----:B------:R-:W0:Y:S07]  /*0010*/  S2R R0, SR_TID.X ;  /* 0x0000000000007919 */ /* 0x000e2e0000002100 */
[----:B------:R-:W0:Y:S01]  /*0020*/  S2UR UR6, SR_CTAID.X ;  /* 0x00000000000679c3 */ /* 0x000e220000002500 */
[----:B------:R-:W1:Y:S07]  /*0030*/  LDCU.64 UR4, c[0x0][0x358] ;  /* 0x00006b00ff0477ac */ /* 0x000e6e0008000a00 */
[----:B------:R-:W0:Y:S08]  /*0040*/  LDC R9, c[0x0][0x360] ;  /* 0x0000d800ff097b82 */ /* 0x000e300000000800 */
[----:B------:R-:W1:Y:S08]  /*0050*/  LDC.64 R4, c[0x0][0x398] ;  /* 0x0000e600ff047b82 */ /* 0x000e700000000a00 */
[----:B------:R-:W2:Y:S01]  /*0060*/  LDC.64 R2, c[0x0][0x380] ;  /* 0x0000e000ff027b82 */ /* 0x000ea20000000a00 */
[----:B0-----:R-:W-:Y:S01]  /*0070*/  IMAD R9, R9, UR6, R0 ;  /* 0x0000000609097c24 */ /* 0x001fe2000f8e0200 */
[----:B-1----:R-:W3:Y:S03]  /*0080*/  LDG.E.64 R4, desc[UR4][R4.64] ;  /* 0x0000000404047981 */ /* 0x002ee6000c1e1b00 */
[----:B--2---:R-:W-:-:S06]  /*0090*/  IMAD.WIDE R2, R9, 0x8, R2 ;  /* 0x0000000809027825 */ /* 0x004fcc00078e0202 */
[----:B------:R-:W2:Y:S01]  /*00a0*/  LDG.E.64 R2, desc[UR4][R2.64] ;  /* 0x0000000402027981 */ /* 0x000ea2000c1e1b00 */
[----:B------:R-:W-:Y:S01]  /*00b0*/  UMOV UR6, 0x667f3bcc ;  /* 0x667f3bcc00067882 */ /* 0x000fe20000000000 */
[----:B------:R-:W-:Y:S02]  /*00c0*/  UMOV UR7, 0x3f76a09e ;  /* 0x3f76a09e00077882 */ /* 0x000fe40000000000 */
[----:B---3--:R-:W-:-:S08]  /*00d0*/  DADD R6, R4, UR6 ;  /* 0x0000000604067e29 */ /* 0x008fd00008000000 */
[----:B--2---:R-:W-:-:S14]  /*00e0*/  DSETP.GEU.AND P0, PT, R2, R6, PT ;  /* 0x000000060200722a */ /* 0x004fdc0003f0e000 */
[----:B------:R-:W-:Y:S05]  /*00f0*/  @P0 EXIT ;  /* 0x000000000000094d */ /* 0x000fea0003800000 */
[----:B------:R-:W0:Y:S01]  /*0100*/  LDC.64 R2, c[0x0][0x388] ;  /* 0x0000e200ff027b82 */ /* 0x000e220000000a00 */
[----:B------:R-:W-:-:S07]  /*0110*/  MOV R7, 0x2 ;  /* 0x0000000200077802 */ /* 0x000fce0000000f00 */
[----:B------:R-:W1:Y:S01]  /*0120*/  LDC.64 R4, c[0x0][0x390] ;  /* 0x0000e400ff047b82 */ /* 0x000e620000000a00 */
[----:B0-----:R-:W-:-:S05]  /*0130*/  IMAD.WIDE R2, R9, 0x4, R2 ;  /* 0x0000000409027825 */ /* 0x001fca00078e0202 */
[----:B------:R-:W-:Y:S01]  /*0140*/  STG.E desc[UR4][R2.64], R7 ;  /* 0x0000000702007986 */ /* 0x000fe2000c101904 */
[----:B-1----:R-:W-:Y:S01]  /*0150*/  IMAD.WIDE R4, R9, 0x4, R4 ;  /* 0x0000000409047825 */ /* 0x002fe200078e0204 */
[----:B------:R-:W-:-:S05]  /*0160*/  MOV R9, 0x1 ;  /* 0x0000000100097802 */ /* 0x000fca0000000f00 */
[----:B------:R-:W-:Y:S01]  /*0170*/  STG.E desc[UR4][R4.64], R9 ;  /* 0x0000000904007986 */ /* 0x000fe2000c101904 */
[----:B------:R-:W-:Y:S05]  /*0180*/  EXIT ;  /* 0x000000000000794d */ /* 0x000fea0003800000 */
.L_x_109:
        /* <DEDUP_REMOVED lines=15> */
.L_x_133:


//--------------------- .text._Z27masks_and_known_status_initPiS_S_S_ --------------------------
	.section	.text._Z27masks_and_known_status_initPiS_S_S_,"ax",@progbits
	.align	128
        .global         _Z27masks_and_known_status_initPiS_S_S_
        .type           _Z27masks_and_known_status_initPiS_S_S_,@function
        .size           _Z27masks_and_known_status_initPiS_S_S_,(.L_x_134 - _Z27masks_and_known_status_initPiS_S_S_)
        .other          _Z27masks_and_known_status_initPiS_S_S_,@"STO_CUDA_ENTRY STV_DEFAULT"
_Z27masks_and_known_status_initPiS_S_S_:
.text._Z27masks_and_known_status_initPiS_S_S_:
[----:B------:R-:W-:Y:S01]  /*0000*/  LDC R1, c[0x0][0x37c] ;  /* 0x0000df00ff017b82 */ /* 0x000fe20000000800 */
[----:B------:R-:W0:Y:S07]  /*0010*/  S2R R0, SR_TID.X ;  /* 0x0000000000007919 */ /* 0x000e2e0000002100 */
[----:B------:R-:W0:Y:S01]  /*0020*/  S2UR UR6, SR_CTAID.X ;  /* 0x00000000000679c3 */ /* 0x000e220000002500 */
[----:B------:R-:W1:Y:S07]  /*0030*/  LDCU.64 UR4, c[0x0][0x358] ;  /* 0x00006b00ff0477ac */ /* 0x000e6e0008000a00 */
[----:B------:R-:W0:Y:S08]  /*0040*/  LDC R11, c[0x0][0x360] ;  /* 0x0000d800ff0b7b82 */ /* 0x000e300000000800 */
[----:B------:R-:W2:Y:S08]  /*0050*/  LDC.64 R2, c[0x0][0x380] ;  /* 0x0000e000ff027b82 */ /* 0x000eb00000000a00 */
[----:B------:R-:W3:Y:S08]  /*0060*/  LDC.64 R4, c[0x0][0x388] ;  /* 0x0000e200ff047b82 */ /* 0x000ef00000000a00 */
[----:B------:R-:W4:Y:S01]  /*0070*/  LDC.64 R6, c[0x0][0x390] ;  /* 0x0000e400ff067b82 */ /* 0x000f220000000a00 */
[----:B0-----:R-:W-:-:S07]  /*0080*/  IMAD R11, R11, UR6, R0 ;  /* 0x000000060b0b7c24 */ /* 0x001fce000f8e0200 */
[----:B------:R-:W0:Y:S01]  /*0090*/  LDC.64 R8, c[0x0][0x398] ;  /* 0x0000e600ff087b82 */ /* 0x000e220000000a00 */
[----:B--2---:R-:W-:-:S05]  /*00a0*/  IMAD.WIDE R2, R11, 0x4, R2 ;  /* 0x000000040b027825 */ /* 0x004fca00078e0202 */
[----:B-1----:R-:W-:Y:S01]  /*00b0*/  STG.E desc[UR4][R2.64], RZ ;  /* 0x000000ff02007986 */ /* 0x002fe2000c101904 */
[----:B---3--:R-:W-:-:S05]  /*00c0*/  IMAD.WIDE R4, R11, 0x4, R4 ;  /* 0x000000040b047825 */ /* 0x008fca00078e0204 */
[----:B------:R-:W-:Y:S01]  /*00d0*/  STG.E desc[UR4][R4.64], RZ ;  /* 0x000000ff04007986 */ /* 0x000fe2000c101904 */
[----:B----4-:R-:W-:-:S05]  /*00e0*/  IMAD.WIDE R6, R11, 0x4, R6 ;  /* 0x000000040b067825 */ /* 0x010fca00078e0206 */
[----:B------:R-:W-:Y:S01]  /*00f0*/  STG.E desc[UR4][R6.64], RZ ;  /* 0x000000ff06007986 */ /* 0x000fe2000c101904 */
[----:B0-----:R-:W-:-:S06]  /*0100*/  IMAD.WIDE R8, R11, 0x4, R8 ;  /* 0x000000040b087825 */ /* 0x001fcc00078e0208 */
[----:B------:R-:W2:Y:S02]  /*0110*/  LDG.E R8, desc[UR4][R8.64] ;  /* 0x0000000408087981 */ /* 0x000ea4000c1e1900 */
[----:B--2---:R-:W-:-:S04]  /*0120*/  ISETP.NE.AND P0, PT, R8, 0x2, PT ;  /* 0x000000020800780c */ /* 0x004fc80003f05270 */
[----:B------:R-:W-:-:S05]  /*0130*/  SEL R11, RZ, 0x1, P0 ;  /* 0x00000001ff0b7807 */ /* 0x000fca0000000000 */
[----:B------:R-:W-:Y:S01]  /*0140*/  STG.E desc[UR4][R6.64], R11 ;  /* 0x0000000b06007986 */ /* 0x000fe2000c101904 */
[----:B------:R-:W-:Y:S05]  /*0150*/  EXIT ;  /* 0x000000000000794d */ /* 0x000fea0003800000 */
.L_x_110:
        /* <DEDUP_REMOVED lines=10> */
.L_x_134:


//--------------------- .text._Z68known_status_init_and_remove_known_and_sum_and_new_indices_mask_initPiS_S_S_ --------------------------
	.section	.text._Z68known_status_init_and_remove_known_and_sum_and_new_indices_mask_initPiS_S_S_,"ax",@progbits
	.align	128
        .global         _Z68known_status_init_and_remove_known_and_sum_and_new_indices_mask_initPiS_S_S_
        .type           _Z68known_status_init_and_remove_known_and_sum_and_new_indices_mask_initPiS_S_S_,@function
        .size           _Z68known_status_init_and_remove_known_and_sum_and_new_indices_mask_initPiS_S_S_,(.L_x_135 - _Z68known_status_init_and_remove_known_and_sum_and_new_indices_mask_initPiS_S_S_)
        .other          _Z68known_status_init_and_remove_known_and_sum_and_new_indices_mask_initPiS_S_S_,@"STO_CUDA_ENTRY STV_DEFAULT"
_Z68known_status_init_and_remove_known_and_sum_and_new_indices_mask_initPiS_S_S_:
.text._Z68known_status_init_and_remove_known_and_sum_and_new_indices_mask_initPiS_S_S_:
[----:B------:R-:W-:Y:S01]  /*0000*/  LDC R1, c[0x0][0x37c] ;  /* 0x0000df00ff017b82 */ /* 0x000fe20000000800 */
[----:B------:R-:W0:Y:S07]  /*0010*/  S2R R0, SR_TID.X ;  /* 0x0000000000007919 */ /* 0x000e2e0000002100 */
[----:B------:R-:W0:Y:S01]  /*0020*/  S2UR UR6, SR_CTAID.X ;  /* 0x00000000000679c3 */ /* 0x000e220000002500 */
[----:B------:R-:W1:Y:S07]  /*0030*/  LDCU.64 UR4, c[0x0][0x358] ;  /* 0x00006b00ff0477ac */ /* 0x000e6e0008000a00 */
[----:B------:R-:W0:Y:S08]  /*0040*/  LDC R9, c[0x0][0x360] ;  /* 0x0000d800ff097b82 */ /* 0x000e300000000800 */
[----:B------:R-:W2:Y:S08]  /*0050*/  LDC.64 R2, c[0x0][0x380] ;  /* 0x0000e000ff027b82 */ /* 0x000eb00000000a00 */
[----:B------:R-:W3:Y:S01]  /*0060*/  LDC.64 R4, c[0x0][0x390] ;  /* 0x0000e400ff047b82 */ /* 0x000ee20000000a00 */
[----:B0-----:R-:W-:-:S07]  /*0070*/  IMAD R9, R9, UR6, R0 ;  /* 0x0000000609097c24 */ /* 0x001fce000f8e0200 */
[----:B------:R-:W0:Y:S01]  /*0080*/  LDC.64 R6, c[0x0][0x388] ;  /* 0x0000e200ff067b82 */ /* 0x000e220000000a00 */
[----:B--2---:R-:W-:-:S05]  /*0090*/  IMAD.WIDE R2, R9, 0x4, R2 ;  /* 0x0000000409027825 */ /* 0x004fca00078e0202 */
[----:B-1----:R1:W-:Y:S01]  /*00a0*/  STG.E desc[UR4][R2.64], RZ ;  /* 0x000000ff02007986 */ /* 0x0023e2000c101904 */
[----:B---3--:R-:W-:-:S06]  /*00b0*/  IMAD.WIDE R4, R9, 0x4, R4 ;  /* 0x0000000409047825 */ /* 0x008fcc00078e0204 */
[----:B------:R-:W2:Y:S01]  /*00c0*/  LDG.E R4, desc[UR4][R4.64] ;  /* 0x0000000404047981 */ /* 0x000ea2000c1e1900 */
[----:B------:R-:W-:Y:S01]  /*00d0*/  BSSY.RECONVERGENT B0, `(.L_x_111) ;  /* 0x000000a000007945 */ /* 0x000fe20003800200 */
[----:B0-----:R-:W-:Y:S01]  /*00e0*/  IMAD.WIDE R6, R9, 0x4, R6 ;  /* 0x0000000409067825 */ /* 0x001fe200078e0206 */
[----:B--2---:R-:W-:-:S13]  /*00f0*/  ISETP.NE.AND P0, PT, R4, 0x2, PT ;  /* 0x000000020400780c */ /* 0x004fda0003f05270 */
[----:B-1----:R-:W-:Y:S05]  /*0100*/  @!P0 BRA `(.L_x_112) ;  /* 0x0000000000088947 */ /* 0x002fea0003800000 */
[----:B------:R1:W5:Y:S01]  /*0110*/  LDG.E R0, desc[UR4][R6.64] ;  /* 0x0000000406007981 */ /* 0x000362000c1e1900 */
[----:B------:R-:W-:Y:S05]  /*0120*/  BRA `(.L_x_113) ;  /* 0x0000000000107947 */ /* 0x000fea0003800000 */
.L_x_112:
[----:B------:R-:W2:Y:S02]  /*0130*/  LDG.E R0, desc[UR4][R6.64] ;  /* 0x0000000406007981 */ /* 0x000ea4000c1e1900 */
[----:B--2---:R-:W-:-:S13]  /*0140*/  ISETP.NE.AND P0, PT, R0, 0x1, PT ;  /* 0x000000010000780c */ /* 0x004fda0003f05270 */
[----:B------:R0:W-:Y:S01]  /*0150*/  @!P0 STG.E desc[UR4][R6.64], RZ ;  /* 0x000000ff06008986 */ /* 0x0001e2000c101904 */
[----:B------:R-:W-:-:S07]  /*0160*/  @!P0 MOV R0, RZ ;  /* 0x000000ff00008202 */ /* 0x000fce0000000f00 */
.L_x_113:
[----:B------:R-:W-:Y:S05]  /*0170*/  BSYNC.RECONVERGENT B0 ;  /* 0x0000000000007941 */ /* 0x000fea0003800200 */
.L_x_111:
[----:B------:R-:W2:Y:S02]  /*0180*/  LDC.64 R2, c[0x0][0x398] ;  /* 0x0000e600ff027b82 */ /* 0x000ea40000000a00 */
[----:B--2---:R-:W-:-:S05]  /*0190*/  IMAD.WIDE R2, R9, 0x4, R2 ;  /* 0x0000000409027825 */ /* 0x004fca00078e0202 */
[----:B------:R-:W2:Y:S02]  /*01a0*/  LDG.E R5, desc[UR4][R2.64] ;  /* 0x0000000402057981 */ /* 0x000ea4000c1e1900 */
[----:B--2--5:R-:W-:-:S05]  /*01b0*/  IADD3 R5, PT, PT, R5, R0, RZ ;  /* 0x0000000005057210 */ /* 0x024fca0007ffe0ff */
[----:B------:R-:W-:Y:S04]  /*01c0*/  STG.E desc[UR4][R6.64], R5 ;  /* 0x0000000506007986 */ /* 0x000fe8000c101904 */
[----:B------:R-:W-:Y:S01]  /*01d0*/  STG.E desc[UR4][R2.64], RZ ;  /* 0x000000ff02007986 */ /* 0x000fe2000c101904 */
[----:B------:R-:W-:Y:S05]  /*01e0*/  EXIT ;  /* 0x000000000000794d */ /* 0x000fea0003800000 */
.L_x_114:
        /* <DEDUP_REMOVED lines=9> */
.L_x_135:


//--------------------- .text._Z10reduce_sumPiS_  --------------------------
	.section	.text._Z10reduce_sumPiS_,"ax",@progbits
	.align	128
        .global         _Z10reduce_sumPiS_
        .type           _Z10reduce_sumPiS_,@function
        .size           _Z10reduce_sumPiS_,(.L_x_136 - _Z10reduce_sumPiS_)
        .other          _Z10reduce_sumPiS_,@"STO_CUDA_ENTRY STV_DEFAULT"
_Z10reduce_sumPiS_:
.text._Z10reduce_sumPiS_:
[----:B------:R-:W-:Y:S01]  /*0000*/  LDC R1, c[0x0][0x37c] ;  /* 0x0000df00ff017b82 */ /* 0x000fe20000000800 */
[----:B------:R-:W0:Y:S07]  /*0010*/  S2R R6, SR_TID.X ;  /* 0x0000000000067919 */ /* 0x000e2e0000002100 */
[----:B------:R-:W1:Y:S01]  /*0020*/  LDC.64 R2, c[0x0][0x380] ;  /* 0x0000e000ff027b82 */ /* 0x000e620000000a00 */
[----:B------:R-:W0:Y:S01]  /*0030*/  LDCU UR8, c[0x0][0x360] ;  /* 0x00006c00ff0877ac */ /* 0x000e220008000800 */
[----:B------:R-:W0:Y:S01]  /*0040*/  S2R R7, SR_CTAID.X ;  /* 0x0000000000077919 */ /* 0x000e220000002500 */
[----:B------:R-:W2:Y:S01]  /*0050*/  LDCU.64 UR6, c[0x0][0x358] ;  /* 0x00006b00ff0677ac */ /* 0x000ea20008000a00 */
[----:B0-----:R-:W-:-:S04]  /*0060*/  IMAD R5, R7, UR8, R6 ;  /* 0x0000000807057c24 */ /* 0x001fc8000f8e0206 */
[----:B-1----:R-:W-:-:S06]  /*0070*/  IMAD.WIDE R2, R5, 0x4, R2 ;  /* 0x0000000405027825 */ /* 0x002fcc00078e0202 */
[----:B--2---:R-:W2:Y:S01]  /*0080*/  LDG.E R2, desc[UR6][R2.64] ;  /* 0x0000000602027981 */ /* 0x004ea2000c1e1900 */
[----:B------:R-:W0:Y:S01]  /*0090*/  S2UR UR5, SR_CgaCtaId ;  /* 0x00000000000579c3 */ /* 0x000e220000008800 */
[----:B------:R-:W-:Y:S01]  /*00a0*/  UMOV UR4, 0x400 ;  /* 0x0000040000047882 */ /* 0x000fe20000000000 */
[----:B------:R-:W-:Y:S01]  /*00b0*/  UISETP.GE.U32.AND UP0, UPT, UR8, 0x2, UPT ;  /* 0x000000020800788c */ /* 0x000fe2000bf06070 */
[----:B------:R-:W-:Y:S01]  /*00c0*/  ISETP.NE.AND P0, PT, R6, RZ, PT ;  /* 0x000000ff0600720c */ /* 0x000fe20003f05270 */
[----:B0-----:R-:W-:-:S06]  /*00d0*/  ULEA UR4, UR5, UR4, 0x18 ;  /* 0x0000000405047291 */ /* 0x001fcc000f8ec0ff */
[----:B------:R-:W-:-:S05]  /*00e0*/  LEA R5, R6, UR4, 0x2 ;  /* 0x0000000406057c11 */ /* 0x000fca000f8e10ff */
[----:B--2---:R0:W-:Y:S01]  /*00f0*/  STS [R5], R2 ;  /* 0x0000000205007388 */ /* 0x0041e20000000800 */
[----:B------:R-:W-:Y:S06]  /*0100*/  BAR.SYNC.DEFER_BLOCKING 0x0 ;  /* 0x0000000000007b1d */ /* 0x000fec0000010000 */
[----:B------:R-:W-:Y:S05]  /*0110*/  BRA.U !UP0, `(.L_x_115) ;  /* 0x0000000108307547 */ /* 0x000fea000b800000 */
[----:B------:R-:W-:-:S07]  /*0120*/  IMAD.U32 R0, RZ, RZ, UR8 ;  /* 0x00000008ff007e24 */ /* 0x000fce000f8e00ff */
.L_x_116:
[----:B------:R-:W-:-:S04]  /*0130*/  SHF.R.U32.HI R8, RZ, 0x1, R0 ;  /* 0x00000001ff087819 */ /* 0x000fc80000011600 */
[----:B------:R-:W-:-:S13]  /*0140*/  ISETP.GE.U32.AND P1, PT, R6, R8, PT ;  /* 0x000000080600720c */ /* 0x000fda0003f26070 */
[----:B0-----:R-:W-:Y:S01]  /*0150*/  @!P1 IMAD R2, R8, 0x4, R5 ;  /* 0x0000000408029824 */ /* 0x001fe200078e0205 */
[----:B------:R-:W-:Y:S05]  /*0160*/  @!P1 LDS R3, [R5] ;  /* 0x0000000005039984 */ /* 0x000fea0000000800 */
[----:B------:R-:W0:Y:S02]  /*0170*/  @!P1 LDS R2, [R2] ;  /* 0x0000000002029984 */ /* 0x000e240000000800 */
[----:B0-----:R-:W-:-:S05]  /*0180*/  @!P1 IADD3 R4, PT, PT, R2, R3, RZ ;  /* 0x0000000302049210 */ /* 0x001fca0007ffe0ff */
[----:B------:R1:W-:Y:S01]  /*0190*/  @!P1 STS [R5], R4 ;  /* 0x0000000405009388 */ /* 0x0003e20000000800 */
[----:B------:R-:W-:Y:S01]  /*01a0*/  BAR.SYNC.DEFER_BLOCKING 0x0 ;  /* 0x0000000000007b1d */ /* 0x000fe20000010000 */
[----:B------:R-:W-:Y:S01]  /*01b0*/  ISETP.GT.U32.AND P1, PT, R0, 0x3, PT ;  /* 0x000000030000780c */ /* 0x000fe20003f24070 */
[----:B------:R-:W-:-:S12]  /*01c0*/  IMAD.MOV.U32 R0, RZ, RZ, R8 ;  /* 0x000000ffff007224 */ /* 0x000fd800078e0008 */
[----:B-1----:R-:W-:Y:S05]  /*01d0*/  @P1 BRA `(.L_x_116) ;  /* 0xfffffffc00d41947 */ /* 0x002fea000383ffff */
.L_x_115:
[----:B------:R-:W-:Y:S05]  /*01e0*/  @P0 EXIT ;  /* 0x000000000000094d */ /* 0x000fea0003800000 */
[----:B------:R-:W1:Y:S01]  /*01f0*/  S2UR UR5, SR_CgaCtaId ;  /* 0x00000000000579c3 */ /* 0x000e620000008800 */
[----:B------:R-:W-:-:S07]  /*0200*/  UMOV UR4, 0x400 ;  /* 0x0000040000047882 */ /* 0x000fce0000000000 */
[----:B0-----:R-:W0:Y:S01]  /*0210*/  LDC.64 R2, c[0x0][0x388] ;  /* 0x0000e200ff027b82 */ /* 0x001e220000000a00 */
[----:B-1----:R-:W-:Y:S01]  /*0220*/  ULEA UR4, UR5, UR4, 0x18 ;  /* 0x0000000405047291 */ /* 0x002fe2000f8ec0ff */
[----:B0-----:R-:W-:-:S08]  /*0230*/  IMAD.WIDE.U32 R2, R7, 0x4, R2 ;  /* 0x0000000407027825 */ /* 0x001fd000078e0002 */
[----:B------:R-:W0:Y:S04]  /*0240*/  LDS R5, [UR4] ;  /* 0x00000004ff057984 */ /* 0x000e280008000800 */
[----:B0-----:R-:W-:Y:S01]  /*0250*/  STG.E desc[UR6][R2.64], R5 ;  /* 0x0000000502007986 */ /* 0x001fe2000c101906 */
[----:B------:R-:W-:Y:S05]  /*0260*/  EXIT ;  /* 0x000000000000794d */ /* 0x000fea0003800000 */
.L_x_117:
        /* <DEDUP_REMOVED lines=9> */
.L_x_136:


//--------------------- .text._Z12reduce_min_2PdS_ --------------------------
	.section	.text._Z12reduce_min_2PdS_,"ax",@progbits
	.align	128
        .global         _Z12reduce_min_2PdS_
        .type           _Z12reduce_min_2PdS_,@function
        .size           _Z12reduce_min_2PdS_,(.L_x_137 - _Z12reduce_min_2PdS_)
        .other          _Z12reduce_min_2PdS_,@"STO_CUDA_ENTRY STV_DEFAULT"
_Z12reduce_min_2PdS_:
.text._Z12reduce_min_2PdS_:
        /* <DEDUP_REMOVED lines=8> */
[----:B--2---:R-:W2:Y:S01]  /*0080*/  LDG.E.64 R2, desc[UR6][R2.64] ;  /* 0x0000000602027981 */ /* 0x004ea2000c1e1b00 */
[----:B------:R-:W0:Y:S01]  /*0090*/  S2UR UR5, SR_CgaCtaId ;  /* 0x00000000000579c3 */ /* 0x000e220000008800 */
[----:B------:R-:W-:Y:S01]  /*00a0*/  UMOV UR4, 0x400 ;  /* 0x0000040000047882 */ /* 0x000fe20000000000 */
[----:B------:R-:W-:Y:S01]  /*00b0*/  UISETP.GE.U32.AND UP0, UPT, UR8, 0x2, UPT ;  /* 0x000000020800788c */ /* 0x000fe2000bf06070 */
[----:B------:R-:W-:Y:S01]  /*00c0*/  ISETP.NE.AND P0, PT, R6, RZ, PT ;  /* 0x000000ff0600720c */ /* 0x000fe20003f05270 */
[----:B0-----:R-:W-:-:S06]  /*00d0*/  ULEA UR4, UR5, UR4, 0x18 ;  /* 0x0000000405047291 */ /* 0x001fcc000f8ec0ff */
[----:B------:R-:W-:-:S05]  /*00e0*/  LEA R7, R6, UR4, 0x3 ;  /* 0x0000000406077c11 */ /* 0x000fca000f8e18ff */
[----:B--2---:R0:W-:Y:S01]  /*00f0*/  STS.64 [R7], R2 ;  /* 0x0000000207007388 */ /* 0x0041e20000000a00 */
[----:B------:R-:W-:Y:S06]  /*0100*/  BAR.SYNC.DEFER_BLOCKING 0x0 ;  /* 0x0000000000007b1d */ /* 0x000fec0000010000 */
[----:B------:R-:W-:Y:S05]  /*0110*/  BRA.U !UP0, `(.L_x_118) ;  /* 0x0000000108387547 */ /* 0x000fea000b800000 */
[----:B------:R-:W-:-:S07]  /*0120*/  IMAD.U32 R0, RZ, RZ, UR8 ;  /* 0x00000008ff007e24 */ /* 0x000fce000f8e00ff */
.L_x_119:
[----:B------:R-:W-:-:S04]  /*0130*/  SHF.R.U32.HI R8, RZ, 0x1, R0 ;  /* 0x00000001ff087819 */ /* 0x000fc80000011600 */
[----:B------:R-:W-:-:S13]  /*0140*/  ISETP.GE.U32.AND P1, PT, R6, R8, PT ;  /* 0x000000080600720c */ /* 0x000fda0003f26070 */
[----:B------:R-:W-:Y:S01]  /*0150*/  @!P1 IMAD R4, R8, 0x8, R7 ;  /* 0x0000000808049824 */ /* 0x000fe200078e0207 */
[----:B0-----:R-:W-:Y:S05]  /*0160*/  @!P1 LDS.64 R2, [R7] ;  /* 0x0000000007029984 */ /* 0x001fea0000000a00 */
[----:B------:R-:W0:Y:S02]  /*0170*/  @!P1 LDS.64 R4, [R4] ;  /* 0x0000000004049984 */ /* 0x000e240000000a00 */
[----:B0-----:R-:W-:-:S06]  /*0180*/  @!P1 DSETP.GEU.AND P2, PT, R2, R4, PT ;  /* 0x000000040200922a */ /* 0x001fcc0003f4e000 */
[----:B------:R-:W-:Y:S02]  /*0190*/  @!P1 FSEL R2, R2, R4, !P2 ;  /* 0x0000000402029208 */ /* 0x000fe40005000000 */
[----:B------:R-:W-:-:S05]  /*01a0*/  @!P1 FSEL R3, R3, R5, !P2 ;  /* 0x0000000503039208 */ /* 0x000fca0005000000 */
[----:B------:R1:W-:Y:S01]  /*01b0*/  @!P1 STS.64 [R7], R2 ;  /* 0x0000000207009388 */ /* 0x0003e20000000a00 */
[----:B------:R-:W-:Y:S01]  /*01c0*/  BAR.SYNC.DEFER_BLOCKING 0x0 ;  /* 0x0000000000007b1d */ /* 0x000fe20000010000 */
[----:B------:R-:W-:Y:S01]  /*01d0*/  ISETP.GT.U32.AND P1, PT, R0, 0x3, PT ;  /* 0x000000030000780c */ /* 0x000fe20003f24070 */
[----:B------:R-:W-:-:S12]  /*01e0*/  IMAD.MOV.U32 R0, RZ, RZ, R8 ;  /* 0x000000ffff007224 */ /* 0x000fd800078e0008 */
[----:B-1----:R-:W-:Y:S05]  /*01f0*/  @P1 BRA `(.L_x_119) ;  /* 0xfffffffc00cc1947 */ /* 0x002fea000383ffff */
.L_x_118:
[----:B------:R-:W-:Y:S05]  /*0200*/  @P0 EXIT ;  /* 0x000000000000094d */ /* 0x000fea0003800000 */
[----:B------:R-:W1:Y:S01]  /*0210*/  S2UR UR5, SR_CgaCtaId ;  /* 0x00000000000579c3 */ /* 0x000e620000008800 */
[----:B------:R-:W-:-:S07]  /*0220*/  UMOV UR4, 0x400 ;  /* 0x0000040000047882 */ /* 0x000fce0000000000 */
[----:B------:R-:W2:Y:S01]  /*0230*/  LDC.64 R4, c[0x0][0x388] ;  /* 0x0000e200ff047b82 */ /* 0x000ea20000000a00 */
[----:B-1----:R-:W-:Y:S01]  /*0240*/  ULEA UR4, UR5, UR4, 0x18 ;  /* 0x0000000405047291 */ /* 0x002fe2000f8ec0ff */
[----:B--2---:R-:W-:-:S08]  /*0250*/  IMAD.WIDE.U32 R4, R9, 0x8, R4 ;  /* 0x0000000809047825 */ /* 0x004fd000078e0004 */
[----:B0-----:R-:W0:Y:S04]  /*0260*/  LDS.64 R2, [UR4] ;  /* 0x00000004ff027984 */ /* 0x001e280008000a00 */
[----:B0-----:R-:W-:Y:S01]  /*0270*/  STG.E.64 desc[UR6][R4.64], R2 ;  /* 0x0000000204007986 */ /* 0x001fe2000c101b06 */
[----:B------:R-:W-:Y:S05]  /*0280*/  EXIT ;  /* 0x000000000000794d */ /* 0x000fea0003800000 */
.L_x_120:
        /* <DEDUP_REMOVED lines=15> */
.L_x_137:


//--------------------- .text._Z12reduce_min_1PdPiS_ --------------------------
	.section	.text._Z12reduce_min_1PdPiS_,"ax",@progbits
	.align	128
        .global         _Z12reduce_min_1PdPiS_
        .type           _Z12reduce_min_1PdPiS_,@function
        .size           _Z12reduce_min_1PdPiS_,(.L_x_138 - _Z12reduce_min_1PdPiS_)
        .other          _Z12reduce_min_1PdPiS_,@"STO_CUDA_ENTRY STV_DEFAULT"
_Z12reduce_min_1PdPiS_:
.text._Z12reduce_min_1PdPiS_:
        /* <DEDUP_REMOVED lines=9> */
[----:B------:R-:W-:Y:S02]  /*0090*/  IMAD.MOV.U32 R4, RZ, RZ, 0x0 ;  /* 0x00000000ff047424 */ /* 0x000fe400078e00ff */
[----:B------:R-:W-:Y:S01]  /*00a0*/  IMAD.MOV.U32 R5, RZ, RZ, 0x40f86a00 ;  /* 0x40f86a00ff057424 */ /* 0x000fe200078e00ff */
[----:B--2---:R-:W-:-:S13]  /*00b0*/  ISETP.NE.AND P0, PT, R2, 0x1, PT ;  /* 0x000000010200780c */ /* 0x004fda0003f05270 */
[----:B------:R-:W0:Y:S02]  /*00c0*/  @!P0 LDC.64 R6, c[0x0][0x380] ;  /* 0x0000e000ff068b82 */ /* 0x000e240000000a00 */
[----:B0-----:R-:W-:-:S05]  /*00d0*/  @!P0 IMAD.WIDE R6, R9, 0x8, R6 ;  /* 0x0000000809068825 */ /* 0x001fca00078e0206 */
[----:B------:R-:W2:Y:S01]  /*00e0*/  @!P0 LDG.E.64 R4, desc[UR6][R6.64] ;  /* 0x0000000606048981 */ /* 0x000ea2000c1e1b00 */
[----:B------:R-:W0:Y:S01]  /*00f0*/  S2UR UR5, SR_CgaCtaId ;  /* 0x00000000000579c3 */ /* 0x000e220000008800 */
[----:B------:R-:W-:Y:S01]  /*0100*/  IMAD.U32 R0, RZ, RZ, UR8 ;  /* 0x00000008ff007e24 */ /* 0x000fe2000f8e00ff */
[----:B------:R-:W-:Y:S01]  /*0110*/  UMOV UR4, 0x400 ;  /* 0x0000040000047882 */ /* 0x000fe20000000000 */
[----:B------:R-:W-:-:S03]  /*0120*/  ISETP.NE.AND P0, PT, R8, RZ, PT ;  /* 0x000000ff0800720c */ /* 0x000fc60003f05270 */
[----:B------:R-:W-:Y:S01]  /*0130*/  ISETP.GE.U32.AND P1, PT, R0, 0x2, PT ;  /* 0x000000020000780c */ /* 0x000fe20003f26070 */
[----:B0-----:R-:W-:-:S06]  /*0140*/  ULEA UR4, UR5, UR4, 0x18 ;  /* 0x0000000405047291 */ /* 0x001fcc000f8ec0ff */
[----:B------:R-:W-:-:S05]  /*0150*/  LEA R9, R8, UR4, 0x3 ;  /* 0x0000000408097c11 */ /* 0x000fca000f8e18ff */
[----:B--2---:R0:W-:Y:S01]  /*0160*/  STS.64 [R9], R4 ;  /* 0x0000000409007388 */ /* 0x0041e20000000a00 */
[----:B------:R-:W-:Y:S06]  /*0170*/  BAR.SYNC.DEFER_BLOCKING 0x0 ;  /* 0x0000000000007b1d */ /* 0x000fec0000010000 */
[----:B------:R-:W-:Y:S05]  /*0180*/  @!P1 BRA `(.L_x_121) ;  /* 0x0000000000349947 */ /* 0x000fea0003800000 */
.L_x_122:
[----:B------:R-:W-:-:S04]  /*0190*/  SHF.R.U32.HI R6, RZ, 0x1, R0 ;  /* 0x00000001ff067819 */ /* 0x000fc80000011600 */
[----:B------:R-:W-:-:S13]  /*01a0*/  ISETP.GE.U32.AND P1, PT, R8, R6, PT ;  /* 0x000000060800720c */ /* 0x000fda0003f26070 */
[----:B0-----:R-:W-:Y:S01]  /*01b0*/  @!P1 IMAD R4, R6, 0x8, R9 ;  /* 0x0000000806049824 */ /* 0x001fe200078e0209 */
[----:B------:R-:W-:Y:S05]  /*01c0*/  @!P1 LDS.64 R2, [R9] ;  /* 0x0000000009029984 */ /* 0x000fea0000000a00 */
        /* <DEDUP_REMOVED lines=9> */
.L_x_121:
[----:B------:R-:W-:Y:S05]  /*0260*/  @P0 EXIT ;  /* 0x000000000000094d */ /* 0x000fea0003800000 */
[----:B------:R-:W1:Y:S01]  /*0270*/  S2UR UR5, SR_CgaCtaId ;  /* 0x00000000000579c3 */ /* 0x000e620000008800 */
[----:B------:R-:W-:-:S07]  /*0280*/  UMOV UR4, 0x400 ;  /* 0x0000040000047882 */ /* 0x000fce0000000000 */
[----:B0-----:R-:W0:Y:S01]  /*0290*/  LDC.64 R4, c[0x0][0x390] ;  /* 0x0000e400ff047b82 */ /* 0x001e220000000a00 */
[----:B-1----:R-:W-:Y:S01]  /*02a0*/  ULEA UR4, UR5, UR4, 0x18 ;  /* 0x0000000405047291 */ /* 0x002fe2000f8ec0ff */
[----:B0-----:R-:W-:-:S08]  /*02b0*/  IMAD.WIDE.U32 R4, R11, 0x8, R4 ;  /* 0x000000080b047825 */ /* 0x001fd000078e0004 */
[----:B------:R-:W0:Y:S04]  /*02c0*/  LDS.64 R2, [UR4] ;  /* 0x00000004ff027984 */ /* 0x000e280008000a00 */
[----:B0-----:R-:W-:Y:S01]  /*02d0*/  STG.E.64 desc[UR6][R4.64], R2 ;  /* 0x0000000204007986 */ /* 0x001fe2000c101b06 */
[----:B------:R-:W-:Y:S05]  /*02e0*/  EXIT ;  /* 0x000000000000794d */ /* 0x000fea0003800000 */
.L_x_123:
        /* <DEDUP_REMOVED lines=9> */
.L_x_138:


//--------------------- .text._Z3sumPiS_          --------------------------
	.section	.text._Z3sumPiS_,"ax",@progbits
	.align	128
        .global         _Z3sumPiS_
        .type           _Z3sumPiS_,@function
        .size           _Z3sumPiS_,(.L_x_139 - _Z3sumPiS_)
        .other          _Z3sumPiS_,@"STO_CUDA_ENTRY STV_DEFAULT"
_Z3sumPiS_:
.text._Z3sumPiS_:
[----:B------:R-:W-:Y:S01]  /*0000*/  LDC R1, c[0x0][0x37c] ;  /* 0x0000df00ff017b82 */ /* 0x000fe20000000800 */
[----:B------:R-:W0:Y:S07]  /*0010*/  S2R R0, SR_TID.X ;  /* 0x0000000000007919 */ /* 0x000e2e0000002100 */
[----:B------:R-:W0:Y:S01]  /*0020*/  S2UR UR6, SR_CTAID.X ;  /* 0x00000000000679c3 */ /* 0x000e220000002500 */
[----:B------:R-:W1:Y:S07]  /*0030*/  LDCU.64 UR4, c[0x0][0x358] ;  /* 0x00006b00ff0477ac */ /* 0x000e6e0008000a00 */
[----:B------:R-:W0:Y:S08]  /*0040*/  LDC R7, c[0x0][0x360] ;  /* 0x0000d800ff077b82 */ /* 0x000e300000000800 */
[----:B------:R-:W2:Y:S08]  /*0050*/  LDC.64 R2, c[0x0][0x388] ;  /* 0x0000e200ff027b82 */ /* 0x000eb00000000a00 */
[----:B------:R-:W3:Y:S01]  /*0060*/  LDC.64 R4, c[0x0][0x380] ;  /* 0x0000e000ff047b82 */ /* 0x000ee20000000a00 */
[----:B0-----:R-:W-:-:S04]  /*0070*/  IMAD R7, R7, UR6, R0 ;  /* 0x0000000607077c24 */ /* 0x001fc8000f8e0200 */
[----:B--2---:R-:W-:-:S06]  /*0080*/  IMAD.WIDE R2, R7, 0x4, R2 ;  /* 0x0000000407027825 */ /* 0x004fcc00078e0202 */
[----:B-1----:R-:W2:Y:S01]  /*0090*/  LDG.E R2, desc[UR4][R2.64] ;  /* 0x0000000402027981 */ /* 0x002ea2000c1e1900 */
[----:B---3--:R-:W-:-:S05]  /*00a0*/  IMAD.WIDE R4, R7, 0x4, R4 ;  /* 0x0000000407047825 */ /* 0x008fca00078e0204 */
[----:B------:R-:W2:Y:S02]  /*00b0*/  LDG.E R7, desc[UR4][R4.64] ;  /* 0x0000000404077981 */ /* 0x000ea4000c1e1900 */
[----:B--2---:R-:W-:-:S05]  /*00c0*/  IADD3 R7, PT, PT, R2, R7, RZ ;  /* 0x0000000702077210 */ /* 0x004fca0007ffe0ff */
[----:B------:R-:W-:Y:S01]  /*00d0*/  STG.E desc[UR4][R4.64], R7 ;  /* 0x0000000704007986 */ /* 0x000fe2000c101904 */
[----:B------:R-:W-:Y:S05]  /*00e0*/  EXIT ;  /* 0x000000000000794d */ /* 0x000fea0003800000 */
.L_x_124:
        /* <DEDUP_REMOVED lines=9> */
.L_x_139:


//--------------------- .text._Z17known_status_initPiS_ --------------------------
	.section	.text._Z17known_status_initPiS_,"ax",@progbits
	.align	128
        .global         _Z17known_status_initPiS_
        .type           _Z17known_status_initPiS_,@function
        .size           _Z17known_status_initPiS_,(.L_x_140 - _Z17known_status_initPiS_)
        .other          _Z17known_status_initPiS_,@"STO_CUDA_ENTRY STV_DEFAULT"
_Z17known_status_initPiS_:
.text._Z17known_status_initPiS_:
        /* <DEDUP_REMOVED lines=8> */
[----:B--2---:R-:W-:-:S05]  /*0080*/  IMAD.WIDE R2, R7, 0x4, R2 ;  /* 0x0000000407027825 */ /* 0x004fca00078e0202 */
[----:B-1----:R-:W-:Y:S01]  /*0090*/  STG.E desc[UR4][R2.64], RZ ;  /* 0x000000ff02007986 */ /* 0x002fe2000c101904 */
[----:B---3--:R-:W-:-:S06]  /*00a0*/  IMAD.WIDE R4, R7, 0x4, R4 ;  /* 0x0000000407047825 */ /* 0x008fcc00078e0204 */
[----:B------:R-:W2:Y:S02]  /*00b0*/  LDG.E R4, desc[UR4][R4.64] ;  /* 0x0000000404047981 */ /* 0x000ea4000c1e1900 */
[----:B--2---:R-:W-:-:S04]  /*00c0*/  ISETP.NE.AND P0, PT, R4, 0x2, PT ;  /* 0x000000020400780c */ /* 0x004fc80003f05270 */
[----:B------:R-:W-:-:S05]  /*00d0*/  SEL R7, RZ, 0x1, P0 ;  /* 0x00000001ff077807 */ /* 0x000fca0000000000 */
[----:B------:R-:W-:Y:S01]  /*00e0*/  STG.E desc[UR4][R2.64], R7 ;  /* 0x0000000702007986 */ /* 0x000fe2000c101904 */
[----:B------:R-:W-:Y:S05]  /*00f0*/  EXIT ;  /* 0x000000000000794d */ /* 0x000fea0003800000 */
.L_x_125:
        /* <DEDUP_REMOVED lines=16> */
.L_x_140:


//--------------------- .text._Z9mask_initPi      --------------------------
	.section	.text._Z9mask_initPi,"ax",@progbits
	.align	128
        .global         _Z9mask_initPi
        .type           _Z9mask_initPi,@function
        .size           _Z9mask_initPi,(.L_x_141 - _Z9mask_initPi)
        .other          _Z9mask_initPi,@"STO_CUDA_ENTRY STV_DEFAULT"
_Z9mask_initPi:
.text._Z9mask_initPi:
[----:B------:R-:W-:Y:S01]  /*0000*/  LDC R1, c[0x0][0x37c] ;  /* 0x0000df00ff017b82 */ /* 0x000fe20000000800 */
[----:B------:R-:W0:Y:S07]  /*0010*/  S2R R0, SR_TID.X ;  /* 0x0000000000007919 */ /* 0x000e2e0000002100 */
[----:B------:R-:W0:Y:S01]  /*0020*/  S2UR UR6, SR_CTAID.X ;  /* 0x00000000000679c3 */ /* 0x000e220000002500 */
[----:B------:R-:W1:Y:S07]  /*0030*/  LDCU.64 UR4, c[0x0][0x358] ;  /* 0x00006b00ff0477ac */ /* 0x000e6e0008000a00 */
[----:B------:R-:W0:Y:S08]  /*0040*/  LDC R5, c[0x0][0x360] ;  /* 0x0000d800ff057b82 */ /* 0x000e300000000800 */
[----:B------:R-:W2:Y:S01]  /*0050*/  LDC.64 R2, c[0x0][0x380] ;  /* 0x0000e000ff027b82 */ /* 0x000ea20000000a00 */
[----:B0-----:R-:W-:-:S04]  /*0060*/  IMAD R5, R5, UR6, R0 ;  /* 0x0000000605057c24 */ /* 0x001fc8000f8e0200 */
[----:B--2---:R-:W-:-:S05]  /*0070*/  IMAD.WIDE R2, R5, 0x4, R2 ;  /* 0x0000000405027825 */ /* 0x004fca00078e0202 */
[----:B-1----:R-:W-:Y:S01]  /*0080*/  STG.E desc[UR4][R2.64], RZ ;  /* 0x000000ff02007986 */ /* 0x002fe2000c101904 */
[----:B------:R-:W-:Y:S05]  /*0090*/  EXIT ;  /* 0x000000000000794d */ /* 0x000fea0003800000 */
.L_x_126:
        /* <DEDUP_REMOVED lines=14> */
.L_x_141:


//--------------------- .nv.global.init           --------------------------
	.section	.nv.global.init,"aw",@progbits
	.align	16
.nv.global.init:
	.type		__cudart_sin_cos_coeffs,@object
	.size		__cudart_sin_cos_coeffs,(__cudart_i2opi_d - __cudart_sin_cos_coeffs)
__cudart_sin_cos_coeffs:
        /*0000*/ 	.byte	0x46, 0xd2, 0xb0, 0x2c, 0xf1, 0xe5, 0x5a, 0xbe, 0x92, 0xe3, 0xac, 0x69, 0xe3, 0x1d, 0xc7, 0x3e
        /*0010*/ 	.byte	0xa1, 0x62, 0xdb, 0x19, 0xa0, 0x01, 0x2a, 0xbf, 0x18, 0x08, 0x11, 0x11, 0x11, 0x11, 0x81, 0x3f
        /*0020*/ 	.byte	0x54, 0x55, 0x55, 0x55, 0x55, 0x55, 0xc5, 0xbf, 0x00, 0x00, 0x00, 0x00, 0x00, 0x00, 0x00, 0x00
        /*0030*/ 	.byte	0x00, 0x00, 0x00, 0x00, 0x00, 0x00, 0x00, 0x00, 0x64, 0x81, 0xfd, 0x20, 0x83, 0xff, 0xa8, 0xbd
        /*0040*/ 	.byte	0x28, 0x85, 0xef, 0xc1, 0xa7, 0xee, 0x21, 0x3e, 0xd9, 0xe6, 0x06, 0x8e, 0x4f, 0x7e, 0x92, 0xbe
        /*0050*/ 	.byte	0xe9, 0xbc, 0xdd, 0x19, 0xa0, 0x01, 0xfa, 0x3e, 0x47, 0x5d, 0xc1, 0x16, 0x6c, 0xc1, 0x56, 0xbf
        /*0060*/ 	.byte	0x51, 0x55, 0x55, 0x55, 0x55, 0x55, 0xa5, 0x3f, 0x00, 0x00, 0x00, 0x00, 0x00, 0x00, 0xe0, 0xbf
        /*0070*/ 	.byte	0x00, 0x00, 0x00, 0x00, 0x00, 0x00, 0xf0, 0x3f, 0x00, 0x00, 0x00, 0x00, 0x00, 0x00, 0x00, 0x00
	.type		__cudart_i2opi_d,@object
	.size		__cudart_i2opi_d,(.L_0 - __cudart_i2opi_d)
__cudart_i2opi_d:
        /* <DEDUP_REMOVED lines=9> */
.L_0:


//--------------------- .nv.shared._Z10self_labelPdPiS0_S0_ --------------------------
	.section	.nv.shared._Z10self_labelPdPiS0_S0_,"aw",@nobits
	.sectionflags	@""
	.align	16
	.zero		1024


//--------------------- .nv.shared.reserved.0     --------------------------
	.section	.nv.shared.reserved.0,"aw",@nobits
	.weak		__nv_reservedSMEM_offset_0_alias
	.size		__nv_reservedSMEM_offset_0_alias, 0, 64
	.other		__nv_reservedSMEM_offset_0_alias,@"STO_CUDA_RESERVED_SHARED STV_DEFAULT"
__nv_reservedSMEM_offset_0_alias:
	.zero		0
	.zero		64


//--------------------- .nv.shared._Z12remove_knownPiS_ --------------------------
	.section	.nv.shared._Z12remove_knownPiS_,"aw",@nobits
	.sectionflags	@""
	.align	16
	.zero		1024


//--------------------- .nv.shared._Z28update_status_with_criterionPdPiS0_S_ --------------------------
	.section	.nv.shared._Z28update_status_with_criterionPdPiS0_S_,"aw",@nobits
	.sectionflags	@""
	.align	16
	.zero		1024


//--------------------- .nv.shared._Z27masks_and_known_status_initPiS_S_S_ --------------------------
	.section	.nv.shared._Z27masks_and_known_status_initPiS_S_S_,"aw",@nobits
	.sectionflags	@""
	.align	16
	.zero		1024


//--------------------- .nv.shared._Z68known_status_init_and_remove_known_and_sum_and_new_indices_mask_initPiS_S_S_ --------------------------
	.section	.nv.shared._Z68known_status_init_and_remove_known_and_sum_and_new_indices_mask_initPiS_S_S_,"aw",@nobits
	.sectionflags	@""
	.align	16
	.zero		1024


//--------------------- .nv.shared._Z10reduce_sumPiS_ --------------------------
	.section	.nv.shared._Z10reduce_sumPiS_,"aw",@nobits
	.sectionflags	@""
	.align	16
	.zero		1024


//--------------------- .nv.shared._Z12reduce_min_2PdS_ --------------------------
	.section	.nv.shared._Z12reduce_min_2PdS_,"aw",@nobits
	.sectionflags	@""
	.align	16
	.zero		1024


//--------------------- .nv.shared._Z12reduce_min_1PdPiS_ --------------------------
	.section	.nv.shared._Z12reduce_min_1PdPiS_,"aw",@nobits
	.sectionflags	@""
	.align	16
	.zero		1024


//--------------------- .nv.shared._Z3sumPiS_     --------------------------
	.section	.nv.shared._Z3sumPiS_,"aw",@nobits
	.sectionflags	@""
	.align	16
	.zero		1024


//--------------------- .nv.shared._Z17known_status_initPiS_ --------------------------
	.section	.nv.shared._Z17known_status_initPiS_,"aw",@nobits
	.sectionflags	@""
	.align	16
	.zero		1024


//--------------------- .nv.shared._Z9mask_initPi --------------------------
	.section	.nv.shared._Z9mask_initPi,"aw",@nobits
	.sectionflags	@""
	.align	16
	.zero		1024


//--------------------- .nv.constant0._Z10self_labelPdPiS0_S0_ --------------------------
	.section	.nv.constant0._Z10self_labelPdPiS0_S0_,"a",@progbits
	.sectionflags	@""
	.align	4
.nv.constant0._Z10self_labelPdPiS0_S0_:
	.zero		928


//--------------------- .nv.constant0._Z12remove_knownPiS_ --------------------------
	.section	.nv.constant0._Z12remove_knownPiS_,"a",@progbits
	.sectionflags	@""
	.align	4
.nv.constant0._Z12remove_knownPiS_:
	.zero		912


//--------------------- .nv.constant0._Z28update_status_with_criterionPdPiS0_S_ --------------------------
	.section	.nv.constant0._Z28update_status_with_criterionPdPiS0_S_,"a",@progbits
	.sectionflags	@""
	.align	4
.nv.constant0._Z28update_status_with_criterionPdPiS0_S_:
	.zero		928


//--------------------- .nv.constant0._Z27masks_and_known_status_initPiS_S_S_ --------------------------
	.section	.nv.constant0._Z27masks_and_known_status_initPiS_S_S_,"a",@progbits
	.sectionflags	@""
	.align	4
.nv.constant0._Z27masks_and_known_status_initPiS_S_S_:
	.zero		928


//--------------------- .nv.constant0._Z68known_status_init_and_remove_known_and_sum_and_new_indices_mask_initPiS_S_S_ --------------------------
	.section	.nv.constant0._Z68known_status_init_and_remove_known_and_sum_and_new_indices_mask_initPiS_S_S_,"a",@progbits
	.sectionflags	@""
	.align	4
.nv.constant0._Z68known_status_init_and_remove_known_and_sum_and_new_indices_mask_initPiS_S_S_:
	.zero		928


//--------------------- .nv.constant0._Z10reduce_sumPiS_ --------------------------
	.section	.nv.constant0._Z10reduce_sumPiS_,"a",@progbits
	.sectionflags	@""
	.align	4
.nv.constant0._Z10reduce_sumPiS_:
	.zero		912


//--------------------- .nv.constant0._Z12reduce_min_2PdS_ --------------------------
	.section	.nv.constant0._Z12reduce_min_2PdS_,"a",@progbits
	.sectionflags	@""
	.align	4
.nv.constant0._Z12reduce_min_2PdS_:
	.zero		912


//--------------------- .nv.constant0._Z12reduce_min_1PdPiS_ --------------------------
	.section	.nv.constant0._Z12reduce_min_1PdPiS_,"a",@progbits
	.sectionflags	@""
	.align	4
.nv.constant0._Z12reduce_min_1PdPiS_:
	.zero		920


//--------------------- .nv.constant0._Z3sumPiS_  --------------------------
	.section	.nv.constant0._Z3sumPiS_,"a",@progbits
	.sectionflags	@""
	.align	4
.nv.constant0._Z3sumPiS_:
	.zero		912


//--------------------- .nv.constant0._Z17known_status_initPiS_ --------------------------
	.section	.nv.constant0._Z17known_status_initPiS_,"a",@progbits
	.sectionflags	@""
	.align	4
.nv.constant0._Z17known_status_initPiS_:
	.zero		912


//--------------------- .nv.constant0._Z9mask_initPi --------------------------
	.section	.nv.constant0._Z9mask_initPi,"a",@progbits
	.sectionflags	@""
	.align	4
.nv.constant0._Z9mask_initPi:
	.zero		904


//--------------------- SYMBOLS --------------------------

	.type		.nv.reservedSmem.offset0,@object
	.size		.nv.reservedSmem.offset0,0x4
	.type		.nv.reservedSmem.cap,@object
	.size		.nv.reservedSmem.cap,0x4
	.type		malloc,@function
	.type		free,@function
